//
// Generated by NVIDIA NVVM Compiler
//
// Compiler Build ID: CL-36424714
// Cuda compilation tools, release 13.0, V13.0.88
// Based on NVVM 20.0.0
//

.version 9.0
.target sm_100
.address_size 64

	// .globl	_Z23kernelPrivatizationOnlyPKdS0_Pdi
// _ZZ23kernelTiledSharedMemoryPKdS0_PdiE5tileA has been demoted
// _ZZ23kernelTiledSharedMemoryPKdS0_PdiE5tileB has been demoted
// _ZZ21kernelTiledCoarseningPKdS0_PdiE5tileA has been demoted
// _ZZ21kernelTiledCoarseningPKdS0_PdiE5tileB has been demoted

.visible .entry _Z23kernelPrivatizationOnlyPKdS0_Pdi(
	.param .u64 .ptr .align 1 _Z23kernelPrivatizationOnlyPKdS0_Pdi_param_0,
	.param .u64 .ptr .align 1 _Z23kernelPrivatizationOnlyPKdS0_Pdi_param_1,
	.param .u64 .ptr .align 1 _Z23kernelPrivatizationOnlyPKdS0_Pdi_param_2,
	.param .u32 _Z23kernelPrivatizationOnlyPKdS0_Pdi_param_3
)
{
	.reg .pred 	%p<10>;
	.reg .b32 	%r<41>;
	.reg .b64 	%rd<67>;
	.reg .b64 	%fd<67>;

	ld.param.u64 	%rd14, [_Z23kernelPrivatizationOnlyPKdS0_Pdi_param_0];
	ld.param.u64 	%rd15, [_Z23kernelPrivatizationOnlyPKdS0_Pdi_param_1];
	ld.param.u32 	%r17, [_Z23kernelPrivatizationOnlyPKdS0_Pdi_param_3];
	cvta.to.global.u64 	%rd1, %rd15;
	cvta.to.global.u64 	%rd2, %rd14;
	mov.u32 	%r18, %ctaid.y;
	mov.u32 	%r19, %ntid.y;
	mov.u32 	%r20, %tid.y;
	mad.lo.s32 	%r1, %r18, %r19, %r20;
	mov.u32 	%r21, %ctaid.x;
	mov.u32 	%r22, %ntid.x;
	mov.u32 	%r23, %tid.x;
	mad.lo.s32 	%r2, %r21, %r22, %r23;
	max.s32 	%r24, %r1, %r2;
	setp.ge.s32 	%p1, %r24, %r17;
	@%p1 bra 	$L__BB0_13;
	mul.lo.s32 	%r3, %r17, %r1;
	and.b32  	%r4, %r17, 7;
	setp.lt.u32 	%p2, %r17, 8;
	mov.f64 	%fd66, 0d0000000000000000;
	mov.b32 	%r39, 0;
	@%p2 bra 	$L__BB0_4;
	and.b32  	%r26, %r17, 2147483640;
	neg.s32 	%r37, %r26;
	mul.wide.s32 	%rd16, %r17, 8;
	add.s64 	%rd3, %rd1, %rd16;
	mul.wide.s32 	%rd17, %r17, 16;
	add.s64 	%rd4, %rd1, %rd17;
	mul.wide.s32 	%rd18, %r17, 24;
	add.s64 	%rd5, %rd1, %rd18;
	mul.wide.s32 	%rd19, %r17, 32;
	add.s64 	%rd6, %rd1, %rd19;
	mul.wide.s32 	%rd20, %r17, 40;
	add.s64 	%rd7, %rd1, %rd20;
	mul.wide.s32 	%rd21, %r17, 48;
	add.s64 	%rd8, %rd1, %rd21;
	mul.wide.s32 	%rd22, %r17, 56;
	add.s64 	%rd9, %rd1, %rd22;
	mul.wide.u32 	%rd23, %r3, 8;
	add.s64 	%rd24, %rd23, %rd2;
	add.s64 	%rd66, %rd24, 32;
	mov.f64 	%fd66, 0d0000000000000000;
	mov.u32 	%r36, %r2;
$L__BB0_3:
	.pragma "nounroll";
	and.b32  	%r39, %r17, 2147483640;
	mul.wide.s32 	%rd25, %r36, 8;
	add.s64 	%rd26, %rd3, %rd25;
	add.s64 	%rd27, %rd4, %rd25;
	add.s64 	%rd28, %rd5, %rd25;
	add.s64 	%rd29, %rd6, %rd25;
	add.s64 	%rd30, %rd7, %rd25;
	add.s64 	%rd31, %rd8, %rd25;
	add.s64 	%rd32, %rd9, %rd25;
	add.s64 	%rd33, %rd1, %rd25;
	ld.global.f64 	%fd16, [%rd66+-32];
	ld.global.f64 	%fd17, [%rd33];
	fma.rn.f64 	%fd18, %fd16, %fd17, %fd66;
	ld.global.f64 	%fd19, [%rd66+-24];
	ld.global.f64 	%fd20, [%rd26];
	fma.rn.f64 	%fd21, %fd19, %fd20, %fd18;
	ld.global.f64 	%fd22, [%rd66+-16];
	ld.global.f64 	%fd23, [%rd27];
	fma.rn.f64 	%fd24, %fd22, %fd23, %fd21;
	ld.global.f64 	%fd25, [%rd66+-8];
	ld.global.f64 	%fd26, [%rd28];
	fma.rn.f64 	%fd27, %fd25, %fd26, %fd24;
	ld.global.f64 	%fd28, [%rd66];
	ld.global.f64 	%fd29, [%rd29];
	fma.rn.f64 	%fd30, %fd28, %fd29, %fd27;
	ld.global.f64 	%fd31, [%rd66+8];
	ld.global.f64 	%fd32, [%rd30];
	fma.rn.f64 	%fd33, %fd31, %fd32, %fd30;
	ld.global.f64 	%fd34, [%rd66+16];
	ld.global.f64 	%fd35, [%rd31];
	fma.rn.f64 	%fd36, %fd34, %fd35, %fd33;
	ld.global.f64 	%fd37, [%rd66+24];
	ld.global.f64 	%fd38, [%rd32];
	fma.rn.f64 	%fd66, %fd37, %fd38, %fd36;
	add.s32 	%r37, %r37, 8;
	shl.b32 	%r27, %r17, 3;
	add.s32 	%r36, %r36, %r27;
	add.s64 	%rd66, %rd66, 64;
	setp.ne.s32 	%p3, %r37, 0;
	@%p3 bra 	$L__BB0_3;
$L__BB0_4:
	setp.eq.s32 	%p4, %r4, 0;
	@%p4 bra 	$L__BB0_12;
	and.b32  	%r12, %r17, 3;
	setp.lt.u32 	%p5, %r4, 4;
	@%p5 bra 	$L__BB0_7;
	add.s32 	%r28, %r39, %r3;
	mul.wide.u32 	%rd34, %r28, 8;
	add.s64 	%rd35, %rd2, %rd34;
	ld.global.f64 	%fd40, [%rd35];
	mad.lo.s32 	%r29, %r39, %r17, %r2;
	mul.wide.s32 	%rd36, %r29, 8;
	add.s64 	%rd37, %rd1, %rd36;
	ld.global.f64 	%fd41, [%rd37];
	fma.rn.f64 	%fd42, %fd40, %fd41, %fd66;
	cvt.u64.u32 	%rd38, %r3;
	cvt.u64.u32 	%rd39, %r39;
	add.s64 	%rd40, %rd39, %rd38;
	shl.b64 	%rd41, %rd40, 3;
	add.s64 	%rd42, %rd2, %rd41;
	ld.global.f64 	%fd43, [%rd42+8];
	mul.wide.s32 	%rd43, %r17, 8;
	add.s64 	%rd44, %rd37, %rd43;
	ld.global.f64 	%fd44, [%rd44];
	fma.rn.f64 	%fd45, %fd43, %fd44, %fd42;
	ld.global.f64 	%fd46, [%rd42+16];
	add.s64 	%rd45, %rd44, %rd43;
	ld.global.f64 	%fd47, [%rd45];
	fma.rn.f64 	%fd48, %fd46, %fd47, %fd45;
	ld.global.f64 	%fd49, [%rd42+24];
	add.s64 	%rd46, %rd45, %rd43;
	ld.global.f64 	%fd50, [%rd46];
	fma.rn.f64 	%fd66, %fd49, %fd50, %fd48;
	add.s32 	%r39, %r39, 4;
$L__BB0_7:
	setp.eq.s32 	%p6, %r12, 0;
	@%p6 bra 	$L__BB0_12;
	setp.eq.s32 	%p7, %r12, 1;
	@%p7 bra 	$L__BB0_10;
	add.s32 	%r30, %r39, %r3;
	mul.wide.u32 	%rd47, %r30, 8;
	add.s64 	%rd48, %rd2, %rd47;
	ld.global.f64 	%fd52, [%rd48];
	mad.lo.s32 	%r31, %r39, %r17, %r2;
	mul.wide.s32 	%rd49, %r31, 8;
	add.s64 	%rd50, %rd1, %rd49;
	ld.global.f64 	%fd53, [%rd50];
	fma.rn.f64 	%fd54, %fd52, %fd53, %fd66;
	cvt.u64.u32 	%rd51, %r3;
	cvt.u64.u32 	%rd52, %r39;
	add.s64 	%rd53, %rd52, %rd51;
	shl.b64 	%rd54, %rd53, 3;
	add.s64 	%rd55, %rd2, %rd54;
	ld.global.f64 	%fd55, [%rd55+8];
	mul.wide.s32 	%rd56, %r17, 8;
	add.s64 	%rd57, %rd50, %rd56;
	ld.global.f64 	%fd56, [%rd57];
	fma.rn.f64 	%fd66, %fd55, %fd56, %fd54;
	add.s32 	%r39, %r39, 2;
$L__BB0_10:
	and.b32  	%r32, %r17, 1;
	setp.eq.b32 	%p8, %r32, 1;
	not.pred 	%p9, %p8;
	@%p9 bra 	$L__BB0_12;
	add.s32 	%r33, %r39, %r3;
	mul.wide.u32 	%rd58, %r33, 8;
	add.s64 	%rd59, %rd2, %rd58;
	ld.global.f64 	%fd57, [%rd59];
	mad.lo.s32 	%r34, %r39, %r17, %r2;
	mul.wide.s32 	%rd60, %r34, 8;
	add.s64 	%rd61, %rd1, %rd60;
	ld.global.f64 	%fd58, [%rd61];
	fma.rn.f64 	%fd66, %fd57, %fd58, %fd66;
$L__BB0_12:
	ld.param.u64 	%rd65, [_Z23kernelPrivatizationOnlyPKdS0_Pdi_param_2];
	add.s32 	%r35, %r3, %r2;
	cvta.to.global.u64 	%rd62, %rd65;
	mul.wide.s32 	%rd63, %r35, 8;
	add.s64 	%rd64, %rd62, %rd63;
	st.global.f64 	[%rd64], %fd66;
$L__BB0_13:
	ret;

}
	// .globl	_Z22kernelMemoryCoalescingPKdS0_Pdi
.visible .entry _Z22kernelMemoryCoalescingPKdS0_Pdi(
	.param .u64 .ptr .align 1 _Z22kernelMemoryCoalescingPKdS0_Pdi_param_0,
	.param .u64 .ptr .align 1 _Z22kernelMemoryCoalescingPKdS0_Pdi_param_1,
	.param .u64 .ptr .align 1 _Z22kernelMemoryCoalescingPKdS0_Pdi_param_2,
	.param .u32 _Z22kernelMemoryCoalescingPKdS0_Pdi_param_3
)
{
	.reg .pred 	%p<12>;
	.reg .b32 	%r<62>;
	.reg .b64 	%rd<49>;
	.reg .b64 	%fd<116>;

	ld.param.u64 	%rd13, [_Z22kernelMemoryCoalescingPKdS0_Pdi_param_0];
	ld.param.u64 	%rd14, [_Z22kernelMemoryCoalescingPKdS0_Pdi_param_1];
	ld.param.u64 	%rd12, [_Z22kernelMemoryCoalescingPKdS0_Pdi_param_2];
	ld.param.u32 	%r26, [_Z22kernelMemoryCoalescingPKdS0_Pdi_param_3];
	cvta.to.global.u64 	%rd1, %rd14;
	cvta.to.global.u64 	%rd2, %rd13;
	mov.u32 	%r27, %ctaid.y;
	mov.u32 	%r28, %ntid.y;
	mov.u32 	%r29, %tid.y;
	mad.lo.s32 	%r1, %r27, %r28, %r29;
	mov.u32 	%r30, %ctaid.x;
	mov.u32 	%r31, %ntid.x;
	mov.u32 	%r32, %tid.x;
	mad.lo.s32 	%r2, %r30, %r31, %r32;
	max.s32 	%r33, %r1, %r2;
	setp.ge.s32 	%p1, %r33, %r26;
	@%p1 bra 	$L__BB1_17;
	mul.lo.s32 	%r35, %r26, %r1;
	mul.lo.s32 	%r3, %r26, %r2;
	cvt.u64.u32 	%rd3, %r35;
	mov.f64 	%fd113, 0d0000000000000000;
	mov.b32 	%r57, 0;
	mov.u32 	%r58, %r57;
	bra.uni 	$L__BB1_13;
$L__BB1_2:
	setp.eq.s32 	%p4, %r16, 0;
	@%p4 bra 	$L__BB1_12;
	setp.lt.u32 	%p5, %r16, 8;
	@%p5 bra 	$L__BB1_5;
	cvt.u32.u64 	%r43, %rd3;
	add.s32 	%r44, %r61, %r43;
	mul.wide.u32 	%rd22, %r44, 8;
	add.s64 	%rd23, %rd2, %rd22;
	ld.global.f64 	%fd66, [%rd23];
	add.s32 	%r45, %r61, %r3;
	mul.wide.s32 	%rd24, %r45, 8;
	add.s64 	%rd25, %rd1, %rd24;
	ld.global.f64 	%fd67, [%rd25];
	fma.rn.f64 	%fd68, %fd66, %fd67, %fd113;
	cvt.u64.u32 	%rd26, %r61;
	add.s64 	%rd27, %rd26, %rd3;
	shl.b64 	%rd28, %rd27, 3;
	add.s64 	%rd29, %rd2, %rd28;
	ld.global.f64 	%fd69, [%rd29+8];
	ld.global.f64 	%fd70, [%rd25+8];
	fma.rn.f64 	%fd71, %fd69, %fd70, %fd68;
	ld.global.f64 	%fd72, [%rd29+16];
	ld.global.f64 	%fd73, [%rd25+16];
	fma.rn.f64 	%fd74, %fd72, %fd73, %fd71;
	ld.global.f64 	%fd75, [%rd29+24];
	ld.global.f64 	%fd76, [%rd25+24];
	fma.rn.f64 	%fd77, %fd75, %fd76, %fd74;
	ld.global.f64 	%fd78, [%rd29+32];
	ld.global.f64 	%fd79, [%rd25+32];
	fma.rn.f64 	%fd80, %fd78, %fd79, %fd77;
	ld.global.f64 	%fd81, [%rd29+40];
	ld.global.f64 	%fd82, [%rd25+40];
	fma.rn.f64 	%fd83, %fd81, %fd82, %fd80;
	ld.global.f64 	%fd84, [%rd29+48];
	ld.global.f64 	%fd85, [%rd25+48];
	fma.rn.f64 	%fd86, %fd84, %fd85, %fd83;
	ld.global.f64 	%fd87, [%rd29+56];
	ld.global.f64 	%fd88, [%rd25+56];
	fma.rn.f64 	%fd113, %fd87, %fd88, %fd86;
	add.s32 	%r61, %r61, 8;
$L__BB1_5:
	and.b32  	%r7, %r15, 7;
	setp.eq.s32 	%p6, %r7, 0;
	@%p6 bra 	$L__BB1_12;
	and.b32  	%r8, %r15, 3;
	setp.lt.u32 	%p7, %r7, 4;
	@%p7 bra 	$L__BB1_8;
	cvt.u32.u64 	%r46, %rd3;
	add.s32 	%r47, %r61, %r46;
	mul.wide.u32 	%rd30, %r47, 8;
	add.s64 	%rd31, %rd2, %rd30;
	ld.global.f64 	%fd90, [%rd31];
	add.s32 	%r48, %r61, %r3;
	mul.wide.s32 	%rd32, %r48, 8;
	add.s64 	%rd33, %rd1, %rd32;
	ld.global.f64 	%fd91, [%rd33];
	fma.rn.f64 	%fd92, %fd90, %fd91, %fd113;
	cvt.u64.u32 	%rd34, %r61;
	add.s64 	%rd35, %rd34, %rd3;
	shl.b64 	%rd36, %rd35, 3;
	add.s64 	%rd37, %rd2, %rd36;
	ld.global.f64 	%fd93, [%rd37+8];
	ld.global.f64 	%fd94, [%rd33+8];
	fma.rn.f64 	%fd95, %fd93, %fd94, %fd92;
	ld.global.f64 	%fd96, [%rd37+16];
	ld.global.f64 	%fd97, [%rd33+16];
	fma.rn.f64 	%fd98, %fd96, %fd97, %fd95;
	ld.global.f64 	%fd99, [%rd37+24];
	ld.global.f64 	%fd100, [%rd33+24];
	fma.rn.f64 	%fd113, %fd99, %fd100, %fd98;
	add.s32 	%r61, %r61, 4;
$L__BB1_8:
	setp.eq.s32 	%p8, %r8, 0;
	@%p8 bra 	$L__BB1_12;
	cvt.u32.u64 	%r49, %rd3;
	add.s32 	%r50, %r61, %r49;
	mul.wide.u32 	%rd38, %r50, 8;
	add.s64 	%rd39, %rd2, %rd38;
	ld.global.f64 	%fd101, [%rd39];
	add.s32 	%r51, %r61, %r3;
	mul.wide.s32 	%rd40, %r51, 8;
	add.s64 	%rd4, %rd1, %rd40;
	ld.global.f64 	%fd102, [%rd4];
	fma.rn.f64 	%fd113, %fd101, %fd102, %fd113;
	setp.eq.s32 	%p9, %r8, 1;
	@%p9 bra 	$L__BB1_12;
	cvt.u64.u32 	%rd41, %r61;
	add.s64 	%rd42, %rd41, %rd3;
	shl.b64 	%rd43, %rd42, 3;
	add.s64 	%rd5, %rd2, %rd43;
	ld.global.f64 	%fd103, [%rd5+8];
	ld.global.f64 	%fd104, [%rd4+8];
	fma.rn.f64 	%fd113, %fd103, %fd104, %fd113;
	setp.eq.s32 	%p10, %r8, 2;
	@%p10 bra 	$L__BB1_12;
	ld.global.f64 	%fd105, [%rd5+16];
	ld.global.f64 	%fd106, [%rd4+16];
	fma.rn.f64 	%fd113, %fd105, %fd106, %fd113;
$L__BB1_12:
	setp.ge.s32 	%p11, %r58, %r26;
	add.s32 	%r57, %r57, 1;
	@%p11 bra 	$L__BB1_16;
$L__BB1_13:
	mov.u32 	%r61, %r58;
	add.s32 	%r58, %r61, 32;
	min.s32 	%r36, %r26, %r58;
	add.s32 	%r37, %r61, 1;
	max.s32 	%r15, %r36, %r37;
	and.b32  	%r16, %r15, 15;
	shl.b32 	%r17, %r57, 5;
	not.b32 	%r38, %r17;
	add.s32 	%r39, %r38, %r15;
	setp.lt.u32 	%p2, %r39, 15;
	@%p2 bra 	$L__BB1_2;
	cvt.u32.u64 	%r40, %rd3;
	add.s32 	%r41, %r17, %r16;
	sub.s32 	%r60, %r41, %r15;
	add.s32 	%r42, %r40, %r61;
	mul.wide.u32 	%rd15, %r42, 8;
	add.s64 	%rd48, %rd2, %rd15;
	add.s32 	%r59, %r3, %r61;
	cvt.u64.u32 	%rd16, %r61;
	add.s64 	%rd17, %rd3, %rd16;
	shl.b64 	%rd18, %rd17, 3;
	add.s64 	%rd19, %rd2, %rd18;
	add.s64 	%rd47, %rd19, 64;
$L__BB1_15:
	.pragma "nounroll";
	mul.wide.s32 	%rd20, %r59, 8;
	add.s64 	%rd21, %rd1, %rd20;
	ld.global.f64 	%fd18, [%rd48];
	ld.global.f64 	%fd19, [%rd21];
	fma.rn.f64 	%fd20, %fd18, %fd19, %fd113;
	ld.global.f64 	%fd21, [%rd47+-56];
	ld.global.f64 	%fd22, [%rd21+8];
	fma.rn.f64 	%fd23, %fd21, %fd22, %fd20;
	ld.global.f64 	%fd24, [%rd47+-48];
	ld.global.f64 	%fd25, [%rd21+16];
	fma.rn.f64 	%fd26, %fd24, %fd25, %fd23;
	ld.global.f64 	%fd27, [%rd47+-40];
	ld.global.f64 	%fd28, [%rd21+24];
	fma.rn.f64 	%fd29, %fd27, %fd28, %fd26;
	ld.global.f64 	%fd30, [%rd47+-32];
	ld.global.f64 	%fd31, [%rd21+32];
	fma.rn.f64 	%fd32, %fd30, %fd31, %fd29;
	ld.global.f64 	%fd33, [%rd47+-24];
	ld.global.f64 	%fd34, [%rd21+40];
	fma.rn.f64 	%fd35, %fd33, %fd34, %fd32;
	ld.global.f64 	%fd36, [%rd47+-16];
	ld.global.f64 	%fd37, [%rd21+48];
	fma.rn.f64 	%fd38, %fd36, %fd37, %fd35;
	ld.global.f64 	%fd39, [%rd47+-8];
	ld.global.f64 	%fd40, [%rd21+56];
	fma.rn.f64 	%fd41, %fd39, %fd40, %fd38;
	ld.global.f64 	%fd42, [%rd47];
	ld.global.f64 	%fd43, [%rd21+64];
	fma.rn.f64 	%fd44, %fd42, %fd43, %fd41;
	ld.global.f64 	%fd45, [%rd47+8];
	ld.global.f64 	%fd46, [%rd21+72];
	fma.rn.f64 	%fd47, %fd45, %fd46, %fd44;
	ld.global.f64 	%fd48, [%rd47+16];
	ld.global.f64 	%fd49, [%rd21+80];
	fma.rn.f64 	%fd50, %fd48, %fd49, %fd47;
	ld.global.f64 	%fd51, [%rd47+24];
	ld.global.f64 	%fd52, [%rd21+88];
	fma.rn.f64 	%fd53, %fd51, %fd52, %fd50;
	ld.global.f64 	%fd54, [%rd47+32];
	ld.global.f64 	%fd55, [%rd21+96];
	fma.rn.f64 	%fd56, %fd54, %fd55, %fd53;
	ld.global.f64 	%fd57, [%rd47+40];
	ld.global.f64 	%fd58, [%rd21+104];
	fma.rn.f64 	%fd59, %fd57, %fd58, %fd56;
	ld.global.f64 	%fd60, [%rd47+48];
	ld.global.f64 	%fd61, [%rd21+112];
	fma.rn.f64 	%fd62, %fd60, %fd61, %fd59;
	ld.global.f64 	%fd63, [%rd47+56];
	ld.global.f64 	%fd64, [%rd21+120];
	fma.rn.f64 	%fd113, %fd63, %fd64, %fd62;
	add.s32 	%r61, %r61, 16;
	add.s32 	%r60, %r60, 16;
	add.s64 	%rd48, %rd48, 128;
	add.s32 	%r59, %r59, 16;
	add.s64 	%rd47, %rd47, 128;
	setp.eq.s32 	%p3, %r60, 0;
	@%p3 bra 	$L__BB1_2;
	bra.uni 	$L__BB1_15;
$L__BB1_16:
	cvt.u32.u64 	%r52, %rd3;
	add.s32 	%r53, %r52, %r2;
	cvta.to.global.u64 	%rd44, %rd12;
	mul.wide.s32 	%rd45, %r53, 8;
	add.s64 	%rd46, %rd44, %rd45;
	st.global.f64 	[%rd46], %fd113;
$L__BB1_17:
	ret;

}
	// .globl	_Z22kernelThreadCoarseningPKdS0_Pdi
.visible .entry _Z22kernelThreadCoarseningPKdS0_Pdi(
	.param .u64 .ptr .align 1 _Z22kernelThreadCoarseningPKdS0_Pdi_param_0,
	.param .u64 .ptr .align 1 _Z22kernelThreadCoarseningPKdS0_Pdi_param_1,
	.param .u64 .ptr .align 1 _Z22kernelThreadCoarseningPKdS0_Pdi_param_2,
	.param .u32 _Z22kernelThreadCoarseningPKdS0_Pdi_param_3
)
{
	.reg .pred 	%p<38>;
	.reg .b32 	%r<63>;
	.reg .b64 	%rd<20>;
	.reg .b64 	%fd<134>;

	ld.param.u64 	%rd9, [_Z22kernelThreadCoarseningPKdS0_Pdi_param_0];
	ld.param.u64 	%rd10, [_Z22kernelThreadCoarseningPKdS0_Pdi_param_1];
	ld.param.u32 	%r17, [_Z22kernelThreadCoarseningPKdS0_Pdi_param_3];
	cvta.to.global.u64 	%rd1, %rd10;
	cvta.to.global.u64 	%rd2, %rd9;
	mov.u32 	%r18, %ctaid.y;
	mov.u32 	%r19, %ntid.y;
	mov.u32 	%r20, %tid.y;
	mad.lo.s32 	%r1, %r18, %r19, %r20;
	mov.u32 	%r21, %ctaid.x;
	mov.u32 	%r22, %ntid.x;
	mov.u32 	%r23, %tid.x;
	mad.lo.s32 	%r24, %r21, %r22, %r23;
	shl.b32 	%r2, %r24, 3;
	setp.ge.s32 	%p1, %r1, %r17;
	@%p1 bra 	$L__BB2_41;
	mul.lo.s32 	%r3, %r17, %r1;
	setp.eq.s32 	%p2, %r17, 1;
	mov.b32 	%r58, 0;
	mov.f64 	%fd102, 0d0000000000000000;
	mov.f64 	%fd103, %fd102;
	mov.f64 	%fd104, %fd102;
	mov.f64 	%fd105, %fd102;
	mov.f64 	%fd106, %fd102;
	mov.f64 	%fd107, %fd102;
	mov.f64 	%fd108, %fd102;
	mov.f64 	%fd109, %fd102;
	@%p2 bra 	$L__BB2_22;
	and.b32  	%r58, %r17, 2147483646;
	neg.s32 	%r62, %r58;
	add.s32 	%r61, %r17, %r2;
	shl.b32 	%r7, %r17, 1;
	mov.f64 	%fd102, 0d0000000000000000;
	mov.u32 	%r59, %r3;
	mov.u32 	%r60, %r2;
$L__BB2_3:
	setp.ge.s32 	%p3, %r2, %r17;
	mul.wide.u32 	%rd11, %r59, 8;
	add.s64 	%rd5, %rd2, %rd11;
	ld.global.f64 	%fd34, [%rd5];
	@%p3 bra 	$L__BB2_12;
	add.s32 	%r26, %r2, 1;
	setp.ge.s32 	%p4, %r26, %r17;
	mul.wide.s32 	%rd12, %r60, 8;
	add.s64 	%rd6, %rd1, %rd12;
	ld.global.f64 	%fd70, [%rd6];
	fma.rn.f64 	%fd109, %fd34, %fd70, %fd109;
	@%p4 bra 	$L__BB2_12;
	add.s32 	%r27, %r2, 2;
	setp.ge.s32 	%p5, %r27, %r17;
	ld.global.f64 	%fd71, [%rd6+8];
	fma.rn.f64 	%fd108, %fd34, %fd71, %fd108;
	@%p5 bra 	$L__BB2_12;
	add.s32 	%r28, %r2, 3;
	setp.ge.s32 	%p6, %r28, %r17;
	ld.global.f64 	%fd72, [%rd6+16];
	fma.rn.f64 	%fd107, %fd34, %fd72, %fd107;
	@%p6 bra 	$L__BB2_12;
	add.s32 	%r29, %r2, 4;
	setp.ge.s32 	%p7, %r29, %r17;
	ld.global.f64 	%fd73, [%rd6+24];
	fma.rn.f64 	%fd106, %fd34, %fd73, %fd106;
	@%p7 bra 	$L__BB2_12;
	add.s32 	%r30, %r2, 5;
	setp.ge.s32 	%p8, %r30, %r17;
	ld.global.f64 	%fd74, [%rd6+32];
	fma.rn.f64 	%fd105, %fd34, %fd74, %fd105;
	@%p8 bra 	$L__BB2_12;
	add.s32 	%r31, %r2, 6;
	setp.ge.s32 	%p9, %r31, %r17;
	ld.global.f64 	%fd75, [%rd6+40];
	fma.rn.f64 	%fd104, %fd34, %fd75, %fd104;
	@%p9 bra 	$L__BB2_12;
	add.s32 	%r32, %r2, 7;
	setp.ge.s32 	%p10, %r32, %r17;
	ld.global.f64 	%fd76, [%rd6+48];
	fma.rn.f64 	%fd103, %fd34, %fd76, %fd103;
	@%p10 bra 	$L__BB2_12;
	ld.global.f64 	%fd77, [%rd6+56];
	fma.rn.f64 	%fd102, %fd34, %fd77, %fd102;
$L__BB2_12:
	ld.global.f64 	%fd51, [%rd5+8];
	@%p3 bra 	$L__BB2_21;
	add.s32 	%r33, %r2, 1;
	setp.ge.s32 	%p12, %r33, %r17;
	mul.wide.s32 	%rd13, %r61, 8;
	add.s64 	%rd7, %rd1, %rd13;
	ld.global.f64 	%fd78, [%rd7];
	fma.rn.f64 	%fd109, %fd51, %fd78, %fd109;
	@%p12 bra 	$L__BB2_21;
	add.s32 	%r34, %r2, 2;
	setp.ge.s32 	%p13, %r34, %r17;
	ld.global.f64 	%fd79, [%rd7+8];
	fma.rn.f64 	%fd108, %fd51, %fd79, %fd108;
	@%p13 bra 	$L__BB2_21;
	add.s32 	%r35, %r2, 3;
	setp.ge.s32 	%p14, %r35, %r17;
	ld.global.f64 	%fd80, [%rd7+16];
	fma.rn.f64 	%fd107, %fd51, %fd80, %fd107;
	@%p14 bra 	$L__BB2_21;
	add.s32 	%r36, %r2, 4;
	setp.ge.s32 	%p15, %r36, %r17;
	ld.global.f64 	%fd81, [%rd7+24];
	fma.rn.f64 	%fd106, %fd51, %fd81, %fd106;
	@%p15 bra 	$L__BB2_21;
	add.s32 	%r37, %r2, 5;
	setp.ge.s32 	%p16, %r37, %r17;
	ld.global.f64 	%fd82, [%rd7+32];
	fma.rn.f64 	%fd105, %fd51, %fd82, %fd105;
	@%p16 bra 	$L__BB2_21;
	add.s32 	%r38, %r2, 6;
	setp.ge.s32 	%p17, %r38, %r17;
	ld.global.f64 	%fd83, [%rd7+40];
	fma.rn.f64 	%fd104, %fd51, %fd83, %fd104;
	@%p17 bra 	$L__BB2_21;
	add.s32 	%r39, %r2, 7;
	setp.ge.s32 	%p18, %r39, %r17;
	ld.global.f64 	%fd84, [%rd7+48];
	fma.rn.f64 	%fd103, %fd51, %fd84, %fd103;
	@%p18 bra 	$L__BB2_21;
	ld.global.f64 	%fd85, [%rd7+56];
	fma.rn.f64 	%fd102, %fd51, %fd85, %fd102;
$L__BB2_21:
	add.s32 	%r62, %r62, 2;
	add.s32 	%r61, %r61, %r7;
	add.s32 	%r60, %r60, %r7;
	add.s32 	%r59, %r59, 2;
	setp.eq.s32 	%p19, %r62, 0;
	@%p19 bra 	$L__BB2_22;
	bra.uni 	$L__BB2_3;
$L__BB2_22:
	and.b32  	%r40, %r17, 1;
	setp.eq.b32 	%p20, %r40, 1;
	not.pred 	%p21, %p20;
	@%p21 bra 	$L__BB2_32;
	setp.ge.s32 	%p22, %r2, %r17;
	add.s32 	%r41, %r58, %r3;
	mul.wide.u32 	%rd14, %r41, 8;
	add.s64 	%rd15, %rd2, %rd14;
	ld.global.f64 	%fd9, [%rd15];
	@%p22 bra 	$L__BB2_32;
	mad.lo.s32 	%r42, %r58, %r17, %r2;
	mul.wide.s32 	%rd16, %r42, 8;
	add.s64 	%rd3, %rd1, %rd16;
	ld.global.f64 	%fd86, [%rd3];
	fma.rn.f64 	%fd109, %fd9, %fd86, %fd109;
	add.s32 	%r43, %r2, 1;
	setp.ge.s32 	%p23, %r43, %r17;
	@%p23 bra 	$L__BB2_32;
	ld.global.f64 	%fd87, [%rd3+8];
	fma.rn.f64 	%fd108, %fd9, %fd87, %fd108;
	add.s32 	%r44, %r2, 2;
	setp.ge.s32 	%p24, %r44, %r17;
	@%p24 bra 	$L__BB2_32;
	ld.global.f64 	%fd88, [%rd3+16];
	fma.rn.f64 	%fd107, %fd9, %fd88, %fd107;
	add.s32 	%r45, %r2, 3;
	setp.ge.s32 	%p25, %r45, %r17;
	@%p25 bra 	$L__BB2_32;
	ld.global.f64 	%fd89, [%rd3+24];
	fma.rn.f64 	%fd106, %fd9, %fd89, %fd106;
	add.s32 	%r46, %r2, 4;
	setp.ge.s32 	%p26, %r46, %r17;
	@%p26 bra 	$L__BB2_32;
	ld.global.f64 	%fd90, [%rd3+32];
	fma.rn.f64 	%fd105, %fd9, %fd90, %fd105;
	add.s32 	%r47, %r2, 5;
	setp.ge.s32 	%p27, %r47, %r17;
	@%p27 bra 	$L__BB2_32;
	ld.global.f64 	%fd91, [%rd3+40];
	fma.rn.f64 	%fd104, %fd9, %fd91, %fd104;
	add.s32 	%r48, %r2, 6;
	setp.ge.s32 	%p28, %r48, %r17;
	@%p28 bra 	$L__BB2_32;
	ld.global.f64 	%fd92, [%rd3+48];
	fma.rn.f64 	%fd103, %fd9, %fd92, %fd103;
	add.s32 	%r49, %r2, 7;
	setp.ge.s32 	%p29, %r49, %r17;
	@%p29 bra 	$L__BB2_32;
	ld.global.f64 	%fd93, [%rd3+56];
	fma.rn.f64 	%fd102, %fd9, %fd93, %fd102;
$L__BB2_32:
	setp.ge.s32 	%p30, %r2, %r17;
	@%p30 bra 	$L__BB2_41;
	ld.param.u64 	%rd19, [_Z22kernelThreadCoarseningPKdS0_Pdi_param_2];
	add.s32 	%r50, %r3, %r2;
	cvta.to.global.u64 	%rd17, %rd19;
	mul.wide.s32 	%rd18, %r50, 8;
	add.s64 	%rd4, %rd17, %rd18;
	st.global.f64 	[%rd4], %fd109;
	add.s32 	%r51, %r2, 1;
	setp.lt.s32 	%p31, %r51, %r17;
	@%p31 bra 	$L__BB2_34;
	bra.uni 	$L__BB2_41;
$L__BB2_34:
	st.global.f64 	[%rd4+8], %fd108;
	add.s32 	%r52, %r2, 2;
	setp.ge.s32 	%p32, %r52, %r17;
	@%p32 bra 	$L__BB2_41;
	st.global.f64 	[%rd4+16], %fd107;
	add.s32 	%r53, %r2, 3;
	setp.ge.s32 	%p33, %r53, %r17;
	@%p33 bra 	$L__BB2_41;
	st.global.f64 	[%rd4+24], %fd106;
	add.s32 	%r54, %r2, 4;
	setp.ge.s32 	%p34, %r54, %r17;
	@%p34 bra 	$L__BB2_41;
	st.global.f64 	[%rd4+32], %fd105;
	add.s32 	%r55, %r2, 5;
	setp.ge.s32 	%p35, %r55, %r17;
	@%p35 bra 	$L__BB2_41;
	st.global.f64 	[%rd4+40], %fd104;
	add.s32 	%r56, %r2, 6;
	setp.ge.s32 	%p36, %r56, %r17;
	@%p36 bra 	$L__BB2_41;
	st.global.f64 	[%rd4+48], %fd103;
	add.s32 	%r57, %r2, 7;
	setp.ge.s32 	%p37, %r57, %r17;
	@%p37 bra 	$L__BB2_41;
	st.global.f64 	[%rd4+56], %fd102;
$L__BB2_41:
	ret;

}
	// .globl	_Z19kernelFullOptimizedPKdS0_Pdi
.visible .entry _Z19kernelFullOptimizedPKdS0_Pdi(
	.param .u64 .ptr .align 1 _Z19kernelFullOptimizedPKdS0_Pdi_param_0,
	.param .u64 .ptr .align 1 _Z19kernelFullOptimizedPKdS0_Pdi_param_1,
	.param .u64 .ptr .align 1 _Z19kernelFullOptimizedPKdS0_Pdi_param_2,
	.param .u32 _Z19kernelFullOptimizedPKdS0_Pdi_param_3
)
{
	.reg .pred 	%p<20>;
	.reg .b32 	%r<34>;
	.reg .b64 	%rd<42>;
	.reg .b64 	%fd<67>;

	ld.param.u64 	%rd13, [_Z19kernelFullOptimizedPKdS0_Pdi_param_1];
	ld.param.u32 	%r17, [_Z19kernelFullOptimizedPKdS0_Pdi_param_3];
	cvta.to.global.u64 	%rd1, %rd13;
	mov.u32 	%r18, %ctaid.y;
	mov.u32 	%r19, %ntid.y;
	mov.u32 	%r20, %tid.y;
	mad.lo.s32 	%r1, %r18, %r19, %r20;
	mov.u32 	%r21, %ctaid.x;
	mov.u32 	%r22, %ntid.x;
	mov.u32 	%r23, %tid.x;
	mad.lo.s32 	%r24, %r21, %r22, %r23;
	shl.b32 	%r2, %r24, 3;
	setp.ge.s32 	%p1, %r1, %r17;
	@%p1 bra 	$L__BB3_23;
	mul.lo.s32 	%r26, %r17, %r1;
	add.s32 	%r3, %r2, 2;
	add.s32 	%r4, %r2, 3;
	add.s32 	%r5, %r2, 4;
	add.s32 	%r6, %r2, 5;
	add.s32 	%r7, %r2, 6;
	add.s32 	%r8, %r2, 7;
	mul.wide.s32 	%rd14, %r17, 32;
	add.s64 	%rd2, %rd1, %rd14;
	mul.wide.s32 	%rd15, %r17, 40;
	add.s64 	%rd3, %rd1, %rd15;
	mul.wide.s32 	%rd16, %r17, 48;
	add.s64 	%rd4, %rd1, %rd16;
	cvt.u64.u32 	%rd5, %r26;
	mov.b32 	%r31, 0;
	mov.f64 	%fd59, 0d0000000000000000;
	mov.f64 	%fd60, %fd59;
	mov.f64 	%fd61, %fd59;
	mov.f64 	%fd62, %fd59;
	mov.f64 	%fd63, %fd59;
	mov.f64 	%fd64, %fd59;
	mov.f64 	%fd65, %fd59;
	mov.f64 	%fd66, %fd59;
	bra.uni 	$L__BB3_3;
$L__BB3_2:
	setp.ge.s32 	%p11, %r31, %r17;
	@%p11 bra 	$L__BB3_14;
$L__BB3_3:
	mov.u32 	%r33, %r31;
	ld.param.u64 	%rd39, [_Z19kernelFullOptimizedPKdS0_Pdi_param_0];
	add.s32 	%r31, %r33, 32;
	min.s32 	%r11, %r17, %r31;
	mad.lo.s32 	%r32, %r2, %r17, %r33;
	cvt.u64.u32 	%rd17, %r33;
	add.s64 	%rd18, %rd5, %rd17;
	shl.b64 	%rd19, %rd18, 3;
	cvta.to.global.u64 	%rd20, %rd39;
	add.s64 	%rd41, %rd20, %rd19;
$L__BB3_4:
	setp.ge.s32 	%p2, %r2, %r17;
	mul.wide.s32 	%rd9, %r32, 8;
	ld.global.f64 	%fd17, [%rd41];
	@%p2 bra 	$L__BB3_13;
	add.s32 	%r27, %r2, 1;
	setp.ge.s32 	%p3, %r27, %r17;
	add.s64 	%rd21, %rd1, %rd9;
	ld.global.f64 	%fd35, [%rd21];
	fma.rn.f64 	%fd66, %fd17, %fd35, %fd66;
	@%p3 bra 	$L__BB3_13;
	setp.ge.s32 	%p4, %r3, %r17;
	mul.wide.s32 	%rd22, %r17, 8;
	add.s64 	%rd23, %rd1, %rd22;
	add.s64 	%rd24, %rd23, %rd9;
	ld.global.f64 	%fd36, [%rd24];
	fma.rn.f64 	%fd65, %fd17, %fd36, %fd65;
	@%p4 bra 	$L__BB3_13;
	setp.ge.s32 	%p5, %r4, %r17;
	mul.wide.s32 	%rd25, %r17, 16;
	add.s64 	%rd26, %rd1, %rd25;
	add.s64 	%rd27, %rd26, %rd9;
	ld.global.f64 	%fd37, [%rd27];
	fma.rn.f64 	%fd64, %fd17, %fd37, %fd64;
	@%p5 bra 	$L__BB3_13;
	setp.ge.s32 	%p6, %r5, %r17;
	mul.wide.s32 	%rd28, %r17, 24;
	add.s64 	%rd29, %rd1, %rd28;
	add.s64 	%rd30, %rd29, %rd9;
	ld.global.f64 	%fd38, [%rd30];
	fma.rn.f64 	%fd63, %fd17, %fd38, %fd63;
	@%p6 bra 	$L__BB3_13;
	setp.ge.s32 	%p7, %r6, %r17;
	add.s64 	%rd31, %rd2, %rd9;
	ld.global.f64 	%fd39, [%rd31];
	fma.rn.f64 	%fd62, %fd17, %fd39, %fd62;
	@%p7 bra 	$L__BB3_13;
	setp.ge.s32 	%p8, %r7, %r17;
	add.s64 	%rd32, %rd3, %rd9;
	ld.global.f64 	%fd40, [%rd32];
	fma.rn.f64 	%fd61, %fd17, %fd40, %fd61;
	@%p8 bra 	$L__BB3_13;
	setp.ge.s32 	%p9, %r8, %r17;
	add.s64 	%rd33, %rd4, %rd9;
	ld.global.f64 	%fd41, [%rd33];
	fma.rn.f64 	%fd60, %fd17, %fd41, %fd60;
	@%p9 bra 	$L__BB3_13;
	mul.wide.s32 	%rd34, %r17, 56;
	add.s64 	%rd35, %rd1, %rd34;
	add.s64 	%rd36, %rd35, %rd9;
	ld.global.f64 	%fd42, [%rd36];
	fma.rn.f64 	%fd59, %fd17, %fd42, %fd59;
$L__BB3_13:
	add.s32 	%r33, %r33, 1;
	add.s32 	%r32, %r32, 1;
	add.s64 	%rd41, %rd41, 8;
	setp.lt.s32 	%p10, %r33, %r11;
	@%p10 bra 	$L__BB3_4;
	bra.uni 	$L__BB3_2;
$L__BB3_14:
	setp.ge.s32 	%p12, %r2, %r17;
	@%p12 bra 	$L__BB3_23;
	ld.param.u64 	%rd40, [_Z19kernelFullOptimizedPKdS0_Pdi_param_2];
	cvt.u32.u64 	%r28, %rd5;
	add.s32 	%r29, %r2, 1;
	setp.lt.s32 	%p13, %r29, %r17;
	add.s32 	%r30, %r28, %r2;
	cvta.to.global.u64 	%rd37, %rd40;
	mul.wide.s32 	%rd38, %r30, 8;
	add.s64 	%rd7, %rd37, %rd38;
	st.global.f64 	[%rd7], %fd66;
	@%p13 bra 	$L__BB3_16;
	bra.uni 	$L__BB3_23;
$L__BB3_16:
	setp.ge.s32 	%p14, %r3, %r17;
	st.global.f64 	[%rd7+8], %fd65;
	@%p14 bra 	$L__BB3_23;
	setp.ge.s32 	%p15, %r4, %r17;
	st.global.f64 	[%rd7+16], %fd64;
	@%p15 bra 	$L__BB3_23;
	setp.ge.s32 	%p16, %r5, %r17;
	st.global.f64 	[%rd7+24], %fd63;
	@%p16 bra 	$L__BB3_23;
	setp.ge.s32 	%p17, %r6, %r17;
	st.global.f64 	[%rd7+32], %fd62;
	@%p17 bra 	$L__BB3_23;
	setp.ge.s32 	%p18, %r7, %r17;
	st.global.f64 	[%rd7+40], %fd61;
	@%p18 bra 	$L__BB3_23;
	setp.ge.s32 	%p19, %r8, %r17;
	st.global.f64 	[%rd7+48], %fd60;
	@%p19 bra 	$L__BB3_23;
	st.global.f64 	[%rd7+56], %fd59;
$L__BB3_23:
	ret;

}
	// .globl	_Z23kernelTiledSharedMemoryPKdS0_Pdi
.visible .entry _Z23kernelTiledSharedMemoryPKdS0_Pdi(
	.param .u64 .ptr .align 1 _Z23kernelTiledSharedMemoryPKdS0_Pdi_param_0,
	.param .u64 .ptr .align 1 _Z23kernelTiledSharedMemoryPKdS0_Pdi_param_1,
	.param .u64 .ptr .align 1 _Z23kernelTiledSharedMemoryPKdS0_Pdi_param_2,
	.param .u32 _Z23kernelTiledSharedMemoryPKdS0_Pdi_param_3
)
{
	.reg .pred 	%p<8>;
	.reg .b32 	%r<43>;
	.reg .b64 	%rd<13>;
	.reg .b64 	%fd<63>;
	// demoted variable
	.shared .align 8 .b8 _ZZ23kernelTiledSharedMemoryPKdS0_PdiE5tileA[2048];
	// demoted variable
	.shared .align 8 .b8 _ZZ23kernelTiledSharedMemoryPKdS0_PdiE5tileB[2048];
	ld.param.u64 	%rd3, [_Z23kernelTiledSharedMemoryPKdS0_Pdi_param_0];
	ld.param.u64 	%rd4, [_Z23kernelTiledSharedMemoryPKdS0_Pdi_param_1];
	ld.param.u64 	%rd5, [_Z23kernelTiledSharedMemoryPKdS0_Pdi_param_2];
	ld.param.u32 	%r24, [_Z23kernelTiledSharedMemoryPKdS0_Pdi_param_3];
	mov.u32 	%r25, %ctaid.y;
	shl.b32 	%r26, %r25, 4;
	mov.u32 	%r40, %tid.y;
	add.s32 	%r2, %r26, %r40;
	mov.u32 	%r27, %ctaid.x;
	shl.b32 	%r3, %r27, 4;
	mov.u32 	%r38, %tid.x;
	add.s32 	%r5, %r3, %r38;
	setp.lt.s32 	%p1, %r24, 1;
	mov.f64 	%fd62, 0d0000000000000000;
	@%p1 bra 	$L__BB4_7;
	add.s32 	%r28, %r24, 15;
	shr.u32 	%r29, %r28, 4;
	shl.b32 	%r30, %r40, 7;
	mov.u32 	%r31, _ZZ23kernelTiledSharedMemoryPKdS0_PdiE5tileA;
	add.s32 	%r6, %r31, %r30;
	shl.b32 	%r32, %r38, 3;
	add.s32 	%r7, %r6, %r32;
	mov.u32 	%r33, _ZZ23kernelTiledSharedMemoryPKdS0_PdiE5tileB;
	add.s32 	%r9, %r33, %r32;
	add.s32 	%r8, %r9, %r30;
	neg.s32 	%r42, %r29;
	mad.lo.s32 	%r34, %r40, %r24, %r38;
	add.s32 	%r41, %r34, %r3;
	shl.b32 	%r12, %r24, 4;
	mad.lo.s32 	%r39, %r24, %r2, %r38;
	cvta.to.global.u64 	%rd1, %rd3;
	cvta.to.global.u64 	%rd2, %rd4;
	mov.f64 	%fd62, 0d0000000000000000;
$L__BB4_2:
	max.u32 	%r35, %r2, %r38;
	setp.ge.u32 	%p2, %r35, %r24;
	mov.f64 	%fd60, 0d0000000000000000;
	@%p2 bra 	$L__BB4_4;
	mul.wide.u32 	%rd6, %r39, 8;
	add.s64 	%rd7, %rd1, %rd6;
	ld.global.f64 	%fd60, [%rd7];
$L__BB4_4:
	setp.ge.s32 	%p3, %r5, %r24;
	st.shared.f64 	[%r7], %fd60;
	setp.ge.u32 	%p4, %r40, %r24;
	mov.f64 	%fd61, 0d0000000000000000;
	or.pred  	%p5, %p3, %p4;
	@%p5 bra 	$L__BB4_6;
	mul.wide.u32 	%rd8, %r41, 8;
	add.s64 	%rd9, %rd2, %rd8;
	ld.global.f64 	%fd61, [%rd9];
$L__BB4_6:
	st.shared.f64 	[%r8], %fd61;
	bar.sync 	0;
	ld.shared.f64 	%fd12, [%r6];
	ld.shared.f64 	%fd13, [%r9];
	fma.rn.f64 	%fd14, %fd12, %fd13, %fd62;
	ld.shared.f64 	%fd15, [%r6+8];
	ld.shared.f64 	%fd16, [%r9+128];
	fma.rn.f64 	%fd17, %fd15, %fd16, %fd14;
	ld.shared.f64 	%fd18, [%r6+16];
	ld.shared.f64 	%fd19, [%r9+256];
	fma.rn.f64 	%fd20, %fd18, %fd19, %fd17;
	ld.shared.f64 	%fd21, [%r6+24];
	ld.shared.f64 	%fd22, [%r9+384];
	fma.rn.f64 	%fd23, %fd21, %fd22, %fd20;
	ld.shared.f64 	%fd24, [%r6+32];
	ld.shared.f64 	%fd25, [%r9+512];
	fma.rn.f64 	%fd26, %fd24, %fd25, %fd23;
	ld.shared.f64 	%fd27, [%r6+40];
	ld.shared.f64 	%fd28, [%r9+640];
	fma.rn.f64 	%fd29, %fd27, %fd28, %fd26;
	ld.shared.f64 	%fd30, [%r6+48];
	ld.shared.f64 	%fd31, [%r9+768];
	fma.rn.f64 	%fd32, %fd30, %fd31, %fd29;
	ld.shared.f64 	%fd33, [%r6+56];
	ld.shared.f64 	%fd34, [%r9+896];
	fma.rn.f64 	%fd35, %fd33, %fd34, %fd32;
	ld.shared.f64 	%fd36, [%r6+64];
	ld.shared.f64 	%fd37, [%r9+1024];
	fma.rn.f64 	%fd38, %fd36, %fd37, %fd35;
	ld.shared.f64 	%fd39, [%r6+72];
	ld.shared.f64 	%fd40, [%r9+1152];
	fma.rn.f64 	%fd41, %fd39, %fd40, %fd38;
	ld.shared.f64 	%fd42, [%r6+80];
	ld.shared.f64 	%fd43, [%r9+1280];
	fma.rn.f64 	%fd44, %fd42, %fd43, %fd41;
	ld.shared.f64 	%fd45, [%r6+88];
	ld.shared.f64 	%fd46, [%r9+1408];
	fma.rn.f64 	%fd47, %fd45, %fd46, %fd44;
	ld.shared.f64 	%fd48, [%r6+96];
	ld.shared.f64 	%fd49, [%r9+1536];
	fma.rn.f64 	%fd50, %fd48, %fd49, %fd47;
	ld.shared.f64 	%fd51, [%r6+104];
	ld.shared.f64 	%fd52, [%r9+1664];
	fma.rn.f64 	%fd53, %fd51, %fd52, %fd50;
	ld.shared.f64 	%fd54, [%r6+112];
	ld.shared.f64 	%fd55, [%r9+1792];
	fma.rn.f64 	%fd56, %fd54, %fd55, %fd53;
	ld.shared.f64 	%fd57, [%r6+120];
	ld.shared.f64 	%fd58, [%r9+1920];
	fma.rn.f64 	%fd62, %fd57, %fd58, %fd56;
	bar.sync 	0;
	add.s32 	%r42, %r42, 1;
	setp.ne.s32 	%p6, %r42, 0;
	add.s32 	%r41, %r41, %r12;
	add.s32 	%r40, %r40, 16;
	add.s32 	%r39, %r39, 16;
	add.s32 	%r38, %r38, 16;
	@%p6 bra 	$L__BB4_2;
$L__BB4_7:
	max.s32 	%r36, %r2, %r5;
	setp.ge.s32 	%p7, %r36, %r24;
	@%p7 bra 	$L__BB4_9;
	mad.lo.s32 	%r37, %r24, %r2, %r5;
	cvta.to.global.u64 	%rd10, %rd5;
	mul.wide.s32 	%rd11, %r37, 8;
	add.s64 	%rd12, %rd10, %rd11;
	st.global.f64 	[%rd12], %fd62;
$L__BB4_9:
	ret;

}
	// .globl	_Z21kernelTiledCoarseningPKdS0_Pdi
.visible .entry _Z21kernelTiledCoarseningPKdS0_Pdi(
	.param .u64 .ptr .align 1 _Z21kernelTiledCoarseningPKdS0_Pdi_param_0,
	.param .u64 .ptr .align 1 _Z21kernelTiledCoarseningPKdS0_Pdi_param_1,
	.param .u64 .ptr .align 1 _Z21kernelTiledCoarseningPKdS0_Pdi_param_2,
	.param .u32 _Z21kernelTiledCoarseningPKdS0_Pdi_param_3
)
{
	.reg .pred 	%p<37>;
	.reg .b32 	%r<80>;
	.reg .b64 	%rd<34>;
	.reg .b64 	%fd<134>;
	// demoted variable
	.shared .align 8 .b8 _ZZ21kernelTiledCoarseningPKdS0_PdiE5tileA[2048];
	// demoted variable
	.shared .align 8 .b8 _ZZ21kernelTiledCoarseningPKdS0_PdiE5tileB[16384];
	ld.param.u64 	%rd4, [_Z21kernelTiledCoarseningPKdS0_Pdi_param_0];
	ld.param.u64 	%rd6, [_Z21kernelTiledCoarseningPKdS0_Pdi_param_1];
	ld.param.u64 	%rd5, [_Z21kernelTiledCoarseningPKdS0_Pdi_param_2];
	ld.param.u32 	%r27, [_Z21kernelTiledCoarseningPKdS0_Pdi_param_3];
	cvta.to.global.u64 	%rd1, %rd6;
	mov.u32 	%r28, %ctaid.y;
	shl.b32 	%r29, %r28, 4;
	mov.u32 	%r1, %tid.y;
	add.s32 	%r2, %r29, %r1;
	mov.u32 	%r30, %ctaid.x;
	shl.b32 	%r3, %r30, 7;
	setp.lt.s32 	%p1, %r27, 1;
	mov.f64 	%fd126, 0d0000000000000000;
	mov.f64 	%fd127, %fd126;
	mov.f64 	%fd128, %fd126;
	mov.f64 	%fd129, %fd126;
	mov.f64 	%fd130, %fd126;
	mov.f64 	%fd131, %fd126;
	mov.f64 	%fd132, %fd126;
	mov.f64 	%fd133, %fd126;
	@%p1 bra 	$L__BB5_30;
	add.s32 	%r32, %r27, 15;
	shr.u32 	%r4, %r32, 4;
	mov.u32 	%r5, %tid.x;
	shl.b32 	%r33, %r1, 7;
	mov.u32 	%r34, _ZZ21kernelTiledCoarseningPKdS0_PdiE5tileA;
	add.s32 	%r6, %r34, %r33;
	mul.lo.s32 	%r7, %r27, %r2;
	add.s32 	%r8, %r3, %r5;
	shl.b32 	%r35, %r1, 10;
	mov.u32 	%r36, _ZZ21kernelTiledCoarseningPKdS0_PdiE5tileB;
	add.s32 	%r37, %r36, %r35;
	shl.b32 	%r38, %r5, 3;
	add.s32 	%r9, %r37, %r38;
	add.s32 	%r10, %r8, 48;
	add.s32 	%r11, %r8, 64;
	add.s32 	%r12, %r8, 80;
	add.s32 	%r13, %r8, 96;
	add.s32 	%r14, %r8, 112;
	add.s32 	%r39, %r38, %r36;
	add.s32 	%r15, %r39, 2048;
	cvta.to.global.u64 	%rd2, %rd4;
	mov.b32 	%r77, 0;
	mov.f64 	%fd126, 0d0000000000000000;
$L__BB5_2:
	shl.b32 	%r18, %r77, 4;
	add.s32 	%r40, %r18, %r5;
	max.u32 	%r41, %r2, %r40;
	setp.ge.u32 	%p2, %r41, %r27;
	mov.f64 	%fd124, 0d0000000000000000;
	@%p2 bra 	$L__BB5_4;
	add.s32 	%r42, %r40, %r7;
	mul.wide.u32 	%rd7, %r42, 8;
	add.s64 	%rd8, %rd2, %rd7;
	ld.global.f64 	%fd124, [%rd8];
$L__BB5_4:
	setp.ge.s32 	%p3, %r8, %r27;
	shl.b32 	%r43, %r5, 3;
	add.s32 	%r44, %r6, %r43;
	st.shared.f64 	[%r44], %fd124;
	add.s32 	%r20, %r18, %r1;
	setp.ge.u32 	%p4, %r20, %r27;
	mul.lo.s32 	%r21, %r20, %r27;
	mov.f64 	%fd125, 0d0000000000000000;
	or.pred  	%p5, %p3, %p4;
	@%p5 bra 	$L__BB5_6;
	add.s32 	%r46, %r8, %r21;
	mul.wide.u32 	%rd9, %r46, 8;
	add.s64 	%rd10, %rd1, %rd9;
	ld.global.f64 	%fd125, [%rd10];
$L__BB5_6:
	setp.lt.u32 	%p6, %r20, %r27;
	add.s32 	%r47, %r8, 16;
	setp.lt.s32 	%p7, %r47, %r27;
	st.shared.f64 	[%r9], %fd125;
	and.pred  	%p8, %p7, %p6;
	@%p8 bra 	$L__BB5_8;
	mov.b64 	%rd11, 0;
	st.shared.u64 	[%r9+128], %rd11;
	bra.uni 	$L__BB5_9;
$L__BB5_8:
	add.s32 	%r48, %r8, %r21;
	add.s32 	%r49, %r48, 16;
	mul.wide.u32 	%rd12, %r49, 8;
	add.s64 	%rd13, %rd1, %rd12;
	ld.global.f64 	%fd41, [%rd13];
	st.shared.f64 	[%r9+128], %fd41;
$L__BB5_9:
	add.s32 	%r50, %r8, 32;
	setp.lt.s32 	%p10, %r50, %r27;
	and.pred  	%p11, %p10, %p6;
	@%p11 bra 	$L__BB5_11;
	mov.b64 	%rd14, 0;
	st.shared.u64 	[%r9+256], %rd14;
	bra.uni 	$L__BB5_12;
$L__BB5_11:
	add.s32 	%r51, %r8, %r21;
	add.s32 	%r52, %r51, 32;
	mul.wide.u32 	%rd15, %r52, 8;
	add.s64 	%rd16, %rd1, %rd15;
	ld.global.f64 	%fd42, [%rd16];
	st.shared.f64 	[%r9+256], %fd42;
$L__BB5_12:
	setp.lt.s32 	%p13, %r10, %r27;
	and.pred  	%p14, %p13, %p6;
	@%p14 bra 	$L__BB5_14;
	mov.b64 	%rd17, 0;
	st.shared.u64 	[%r9+384], %rd17;
	bra.uni 	$L__BB5_15;
$L__BB5_14:
	add.s32 	%r53, %r10, %r21;
	mul.wide.u32 	%rd18, %r53, 8;
	add.s64 	%rd19, %rd1, %rd18;
	ld.global.f64 	%fd43, [%rd19];
	st.shared.f64 	[%r9+384], %fd43;
$L__BB5_15:
	setp.lt.s32 	%p16, %r11, %r27;
	and.pred  	%p17, %p16, %p6;
	@%p17 bra 	$L__BB5_17;
	mov.b64 	%rd20, 0;
	st.shared.u64 	[%r9+512], %rd20;
	bra.uni 	$L__BB5_18;
$L__BB5_17:
	add.s32 	%r54, %r11, %r21;
	mul.wide.u32 	%rd21, %r54, 8;
	add.s64 	%rd22, %rd1, %rd21;
	ld.global.f64 	%fd44, [%rd22];
	st.shared.f64 	[%r9+512], %fd44;
$L__BB5_18:
	setp.lt.s32 	%p19, %r12, %r27;
	and.pred  	%p20, %p19, %p6;
	@%p20 bra 	$L__BB5_20;
	mov.b64 	%rd23, 0;
	st.shared.u64 	[%r9+640], %rd23;
	bra.uni 	$L__BB5_21;
$L__BB5_20:
	add.s32 	%r55, %r12, %r21;
	mul.wide.u32 	%rd24, %r55, 8;
	add.s64 	%rd25, %rd1, %rd24;
	ld.global.f64 	%fd45, [%rd25];
	st.shared.f64 	[%r9+640], %fd45;
$L__BB5_21:
	setp.lt.s32 	%p22, %r13, %r27;
	and.pred  	%p23, %p22, %p6;
	@%p23 bra 	$L__BB5_23;
	mov.b64 	%rd26, 0;
	st.shared.u64 	[%r9+768], %rd26;
	bra.uni 	$L__BB5_24;
$L__BB5_23:
	add.s32 	%r56, %r13, %r21;
	mul.wide.u32 	%rd27, %r56, 8;
	add.s64 	%rd28, %rd1, %rd27;
	ld.global.f64 	%fd46, [%rd28];
	st.shared.f64 	[%r9+768], %fd46;
$L__BB5_24:
	setp.lt.s32 	%p25, %r14, %r27;
	and.pred  	%p26, %p25, %p6;
	@%p26 bra 	$L__BB5_26;
	mov.b64 	%rd29, 0;
	st.shared.u64 	[%r9+896], %rd29;
	bra.uni 	$L__BB5_27;
$L__BB5_26:
	add.s32 	%r57, %r14, %r21;
	mul.wide.u32 	%rd30, %r57, 8;
	add.s64 	%rd31, %rd1, %rd30;
	ld.global.f64 	%fd47, [%rd31];
	st.shared.f64 	[%r9+896], %fd47;
$L__BB5_27:
	bar.sync 	0;
	mov.b32 	%r79, 16;
	mov.u32 	%r78, %r15;
$L__BB5_28:
	add.s32 	%r59, %r6, %r79;
	ld.shared.f64 	%fd48, [%r59+-16];
	ld.shared.f64 	%fd49, [%r78+-2048];
	fma.rn.f64 	%fd50, %fd48, %fd49, %fd133;
	ld.shared.f64 	%fd51, [%r78+-1920];
	fma.rn.f64 	%fd52, %fd48, %fd51, %fd132;
	ld.shared.f64 	%fd53, [%r78+-1792];
	fma.rn.f64 	%fd54, %fd48, %fd53, %fd131;
	ld.shared.f64 	%fd55, [%r78+-1664];
	fma.rn.f64 	%fd56, %fd48, %fd55, %fd130;
	ld.shared.f64 	%fd57, [%r78+-1536];
	fma.rn.f64 	%fd58, %fd48, %fd57, %fd129;
	ld.shared.f64 	%fd59, [%r78+-1408];
	fma.rn.f64 	%fd60, %fd48, %fd59, %fd128;
	ld.shared.f64 	%fd61, [%r78+-1280];
	fma.rn.f64 	%fd62, %fd48, %fd61, %fd127;
	ld.shared.f64 	%fd63, [%r78+-1152];
	fma.rn.f64 	%fd64, %fd48, %fd63, %fd126;
	ld.shared.f64 	%fd65, [%r59+-8];
	ld.shared.f64 	%fd66, [%r78+-1024];
	fma.rn.f64 	%fd67, %fd65, %fd66, %fd50;
	ld.shared.f64 	%fd68, [%r78+-896];
	fma.rn.f64 	%fd69, %fd65, %fd68, %fd52;
	ld.shared.f64 	%fd70, [%r78+-768];
	fma.rn.f64 	%fd71, %fd65, %fd70, %fd54;
	ld.shared.f64 	%fd72, [%r78+-640];
	fma.rn.f64 	%fd73, %fd65, %fd72, %fd56;
	ld.shared.f64 	%fd74, [%r78+-512];
	fma.rn.f64 	%fd75, %fd65, %fd74, %fd58;
	ld.shared.f64 	%fd76, [%r78+-384];
	fma.rn.f64 	%fd77, %fd65, %fd76, %fd60;
	ld.shared.f64 	%fd78, [%r78+-256];
	fma.rn.f64 	%fd79, %fd65, %fd78, %fd62;
	ld.shared.f64 	%fd80, [%r78+-128];
	fma.rn.f64 	%fd81, %fd65, %fd80, %fd64;
	ld.shared.f64 	%fd82, [%r59];
	ld.shared.f64 	%fd83, [%r78];
	fma.rn.f64 	%fd84, %fd82, %fd83, %fd67;
	ld.shared.f64 	%fd85, [%r78+128];
	fma.rn.f64 	%fd86, %fd82, %fd85, %fd69;
	ld.shared.f64 	%fd87, [%r78+256];
	fma.rn.f64 	%fd88, %fd82, %fd87, %fd71;
	ld.shared.f64 	%fd89, [%r78+384];
	fma.rn.f64 	%fd90, %fd82, %fd89, %fd73;
	ld.shared.f64 	%fd91, [%r78+512];
	fma.rn.f64 	%fd92, %fd82, %fd91, %fd75;
	ld.shared.f64 	%fd93, [%r78+640];
	fma.rn.f64 	%fd94, %fd82, %fd93, %fd77;
	ld.shared.f64 	%fd95, [%r78+768];
	fma.rn.f64 	%fd96, %fd82, %fd95, %fd79;
	ld.shared.f64 	%fd97, [%r78+896];
	fma.rn.f64 	%fd98, %fd82, %fd97, %fd81;
	ld.shared.f64 	%fd99, [%r59+8];
	ld.shared.f64 	%fd100, [%r78+1024];
	fma.rn.f64 	%fd133, %fd99, %fd100, %fd84;
	ld.shared.f64 	%fd101, [%r78+1152];
	fma.rn.f64 	%fd132, %fd99, %fd101, %fd86;
	ld.shared.f64 	%fd102, [%r78+1280];
	fma.rn.f64 	%fd131, %fd99, %fd102, %fd88;
	ld.shared.f64 	%fd103, [%r78+1408];
	fma.rn.f64 	%fd130, %fd99, %fd103, %fd90;
	ld.shared.f64 	%fd104, [%r78+1536];
	fma.rn.f64 	%fd129, %fd99, %fd104, %fd92;
	ld.shared.f64 	%fd105, [%r78+1664];
	fma.rn.f64 	%fd128, %fd99, %fd105, %fd94;
	ld.shared.f64 	%fd106, [%r78+1792];
	fma.rn.f64 	%fd127, %fd99, %fd106, %fd96;
	ld.shared.f64 	%fd107, [%r78+1920];
	fma.rn.f64 	%fd126, %fd99, %fd107, %fd98;
	add.s32 	%r79, %r79, 32;
	add.s32 	%r78, %r78, 4096;
	setp.ne.s32 	%p27, %r79, 144;
	@%p27 bra 	$L__BB5_28;
	bar.sync 	0;
	add.s32 	%r77, %r77, 1;
	setp.eq.s32 	%p28, %r77, %r4;
	@%p28 bra 	$L__BB5_30;
	bra.uni 	$L__BB5_2;
$L__BB5_30:
	mov.u32 	%r60, %tid.x;
	add.s32 	%r16, %r3, %r60;
	max.s32 	%r61, %r2, %r16;
	setp.lt.s32 	%p29, %r61, %r27;
	mad.lo.s32 	%r62, %r27, %r2, %r16;
	cvta.to.global.u64 	%rd32, %rd5;
	mul.wide.s32 	%rd33, %r62, 8;
	add.s64 	%rd3, %rd32, %rd33;
	@%p29 bra 	$L__BB5_31;
	bra.uni 	$L__BB5_32;
$L__BB5_31:
	st.global.f64 	[%rd3], %fd133;
$L__BB5_32:
	add.s32 	%r63, %r16, 16;
	max.s32 	%r64, %r2, %r63;
	setp.ge.s32 	%p30, %r64, %r27;
	@%p30 bra 	$L__BB5_34;
	st.global.f64 	[%rd3+128], %fd132;
$L__BB5_34:
	add.s32 	%r65, %r16, 32;
	max.s32 	%r66, %r2, %r65;
	setp.ge.s32 	%p31, %r66, %r27;
	@%p31 bra 	$L__BB5_36;
	st.global.f64 	[%rd3+256], %fd131;
$L__BB5_36:
	add.s32 	%r67, %r16, 48;
	max.s32 	%r68, %r2, %r67;
	setp.ge.s32 	%p32, %r68, %r27;
	@%p32 bra 	$L__BB5_38;
	st.global.f64 	[%rd3+384], %fd130;
$L__BB5_38:
	add.s32 	%r69, %r16, 64;
	max.s32 	%r70, %r2, %r69;
	setp.ge.s32 	%p33, %r70, %r27;
	@%p33 bra 	$L__BB5_40;
	st.global.f64 	[%rd3+512], %fd129;
$L__BB5_40:
	add.s32 	%r71, %r16, 80;
	max.s32 	%r72, %r2, %r71;
	setp.ge.s32 	%p34, %r72, %r27;
	@%p34 bra 	$L__BB5_42;
	st.global.f64 	[%rd3+640], %fd128;
$L__BB5_42:
	add.s32 	%r73, %r16, 96;
	max.s32 	%r74, %r2, %r73;
	setp.ge.s32 	%p35, %r74, %r27;
	@%p35 bra 	$L__BB5_44;
	st.global.f64 	[%rd3+768], %fd127;
$L__BB5_44:
	add.s32 	%r75, %r16, 112;
	max.s32 	%r76, %r2, %r75;
	setp.ge.s32 	%p36, %r76, %r27;
	@%p36 bra 	$L__BB5_46;
	st.global.f64 	[%rd3+896], %fd126;
$L__BB5_46:
	ret;

}


// ===== COMPILED SASS (sm_100) =====

	.target	sm_100

	.elftype	@"ET_EXEC"


//--------------------- .note.nv.tkinfo           --------------------------
	.section	.note.nv.tkinfo,"",@"SHT_NOTE"
	.sectionflags	@"SHF_NOTE_NV_TKINFO"
	.tkinfo
        /*0018*/ 	.word	0x00000002
        /*0030*/ 	.string	""
        /*0030*/ 	.string	"ptxas"
        /*0030*/ 	.string	"Cuda compilation tools, release 13.0, V13.0.88"
        /*0030*/ 	.string	"Build cuda_13.0.r13.0/compiler.36424714_0"
        /*0030*/ 	.string	"-arch sm_100 -m 64 "



//--------------------- .note.nv.cuinfo           --------------------------
	.section	.note.nv.cuinfo,"",@"SHT_NOTE"
	.sectionflags	@"SHF_NOTE_NV_CUINFO"
        /*0018*/ 	.short	0x0002
        /*001a*/ 	.short	0x0064
        /*001c*/ 	.short	0x0082
	.zero		2


//--------------------- .nv.info                  --------------------------
	.section	.nv.info,"",@"SHT_CUDA_INFO"
	.align	4


	//----- nvinfo : EIATTR_REGCOUNT
	.align		4
        /*0000*/ 	.byte	0x04, 0x2f
        /*0002*/ 	.short	(.L_1 - .L_0)
	.align		4
.L_0:
        /*0004*/ 	.word	index@(_Z23kernelPrivatizationOnlyPKdS0_Pdi)
        /*0008*/ 	.word	0x0000001e


	//----- nvinfo : EIATTR_FRAME_SIZE
	.align		4
.L_1:
        /*000c*/ 	.byte	0x04, 0x11
        /*000e*/ 	.short	(.L_3 - .L_2)
	.align		4
.L_2:
        /*0010*/ 	.word	index@(_Z23kernelPrivatizationOnlyPKdS0_Pdi)
        /*0014*/ 	.word	0x00000000


	//----- nvinfo : EIATTR_REGCOUNT
	.align		4
.L_3:
        /*0018*/ 	.byte	0x04, 0x2f
        /*001a*/ 	.short	(.L_5 - .L_4)
	.align		4
.L_4:
        /*001c*/ 	.word	index@(_Z22kernelMemoryCoalescingPKdS0_Pdi)
        /*0020*/ 	.word	0x00000020


	//----- nvinfo : EIATTR_FRAME_SIZE
	.align		4
.L_5:
        /*0024*/ 	.byte	0x04, 0x11
        /*0026*/ 	.short	(.L_7 - .L_6)
	.align		4
.L_6:
        /*0028*/ 	.word	index@(_Z22kernelMemoryCoalescingPKdS0_Pdi)
        /*002c*/ 	.word	0x00000000


	//----- nvinfo : EIATTR_REGCOUNT
	.align		4
.L_7:
        /*0030*/ 	.byte	0x04, 0x2f
        /*0032*/ 	.short	(.L_9 - .L_8)
	.align		4
.L_8:
        /*0034*/ 	.word	index@(_Z22kernelThreadCoarseningPKdS0_Pdi)
        /*0038*/ 	.word	0x00000022


	//----- nvinfo : EIATTR_FRAME_SIZE
	.align		4
.L_9:
        /*003c*/ 	.byte	0x04, 0x11
        /*003e*/ 	.short	(.L_11 - .L_10)
	.align		4
.L_10:
        /*0040*/ 	.word	index@(_Z22kernelThreadCoarseningPKdS0_Pdi)
        /*0044*/ 	.word	0x00000000


	//----- nvinfo : EIATTR_REGCOUNT
	.align		4
.L_11:
        /*0048*/ 	.byte	0x04, 0x2f
        /*004a*/ 	.short	(.L_13 - .L_12)
	.align		4
.L_12:
        /*004c*/ 	.word	index@(_Z19kernelFullOptimizedPKdS0_Pdi)
        /*0050*/ 	.word	0x00000028


	//----- nvinfo : EIATTR_FRAME_SIZE
	.align		4
.L_13:
        /*0054*/ 	.byte	0x04, 0x11
        /*0056*/ 	.short	(.L_15 - .L_14)
	.align		4
.L_14:
        /*0058*/ 	.word	index@(_Z19kernelFullOptimizedPKdS0_Pdi)
        /*005c*/ 	.word	0x00000000


	//----- nvinfo : EIATTR_REGCOUNT
	.align		4
.L_15:
        /*0060*/ 	.byte	0x04, 0x2f
        /*0062*/ 	.short	(.L_17 - .L_16)
	.align		4
.L_16:
        /*0064*/ 	.word	index@(_Z23kernelTiledSharedMemoryPKdS0_Pdi)
        /*0068*/ 	.word	0x00000020


	//----- nvinfo : EIATTR_FRAME_SIZE
	.align		4
.L_17:
        /*006c*/ 	.byte	0x04, 0x11
        /*006e*/ 	.short	(.L_19 - .L_18)
	.align		4
.L_18:
        /*0070*/ 	.word	index@(_Z23kernelTiledSharedMemoryPKdS0_Pdi)
        /*0074*/ 	.word	0x00000000


	//----- nvinfo : EIATTR_REGCOUNT
	.align		4
.L_19:
        /*0078*/ 	.byte	0x04, 0x2f
        /*007a*/ 	.short	(.L_21 - .L_20)
	.align		4
.L_20:
        /*007c*/ 	.word	index@(_Z21kernelTiledCoarseningPKdS0_Pdi)
        /*0080*/ 	.word	0x00000028


	//----- nvinfo : EIATTR_FRAME_SIZE
	.align		4
.L_21:
        /*0084*/ 	.byte	0x04, 0x11
        /*0086*/ 	.short	(.L_23 - .L_22)
	.align		4
.L_22:
        /*0088*/ 	.word	index@(_Z21kernelTiledCoarseningPKdS0_Pdi)
        /*008c*/ 	.word	0x00000000


	//----- nvinfo : EIATTR_MIN_STACK_SIZE
	.align		4
.L_23:
        /*0090*/ 	.byte	0x04, 0x12
        /*0092*/ 	.short	(.L_25 - .L_24)
	.align		4
.L_24:
        /*0094*/ 	.word	index@(_Z21kernelTiledCoarseningPKdS0_Pdi)
        /*0098*/ 	.word	0x00000000


	//----- nvinfo : EIATTR_MIN_STACK_SIZE
	.align		4
.L_25:
        /*009c*/ 	.byte	0x04, 0x12
        /*009e*/ 	.short	(.L_27 - .L_26)
	.align		4
.L_26:
        /*00a0*/ 	.word	index@(_Z23kernelTiledSharedMemoryPKdS0_Pdi)
        /*00a4*/ 	.word	0x00000000


	//----- nvinfo : EIATTR_MIN_STACK_SIZE
	.align		4
.L_27:
        /*00a8*/ 	.byte	0x04, 0x12
        /*00aa*/ 	.short	(.L_29 - .L_28)
	.align		4
.L_28:
        /*00ac*/ 	.word	index@(_Z19kernelFullOptimizedPKdS0_Pdi)
        /*00b0*/ 	.word	0x00000000


	//----- nvinfo : EIATTR_MIN_STACK_SIZE
	.align		4
.L_29:
        /*00b4*/ 	.byte	0x04, 0x12
        /*00b6*/ 	.short	(.L_31 - .L_30)
	.align		4
.L_30:
        /*00b8*/ 	.word	index@(_Z22kernelThreadCoarseningPKdS0_Pdi)
        /*00bc*/ 	.word	0x00000000


	//----- nvinfo : EIATTR_MIN_STACK_SIZE
	.align		4
.L_31:
        /*00c0*/ 	.byte	0x04, 0x12
        /*00c2*/ 	.short	(.L_33 - .L_32)
	.align		4
.L_32:
        /*00c4*/ 	.word	index@(_Z22kernelMemoryCoalescingPKdS0_Pdi)
        /*00c8*/ 	.word	0x00000000


	//----- nvinfo : EIATTR_MIN_STACK_SIZE
	.align		4
.L_33:
        /*00cc*/ 	.byte	0x04, 0x12
        /*00ce*/ 	.short	(.L_35 - .L_34)
	.align		4
.L_34:
        /*00d0*/ 	.word	index@(_Z23kernelPrivatizationOnlyPKdS0_Pdi)
        /*00d4*/ 	.word	0x00000000
.L_35:


//--------------------- .nv.compat                --------------------------
	.section	.nv.compat,"",@"SHT_CUDA_COMPAT_INFO"
	.align	4
        /*0000*/ 	.byte	0x02, 0x09, 0x00, 0x00, 0x02, 0x02, 0x01, 0x00, 0x02, 0x05, 0x05, 0x00, 0x03, 0x07, 0x01, 0x01
        /*0010*/ 	.byte	0x02, 0x03, 0x00, 0x00, 0x02, 0x06, 0x01, 0x00, 0x04, 0x0b, 0x08, 0x00, 0x01, 0x00, 0x00, 0x00
        /*0020*/ 	.byte	0x00, 0x00, 0x00, 0x00


//--------------------- .nv.info._Z21kernelTiledCoarseningPKdS0_Pdi --------------------------
	.section	.nv.info._Z21kernelTiledCoarseningPKdS0_Pdi,"",@"SHT_CUDA_INFO"
	.sectionflags	@""
	.align	4


	//----- nvinfo : EIATTR_CUDA_API_VERSION
	.align		4
        /*0000*/ 	.byte	0x04, 0x37
        /*0002*/ 	.short	(.L_37 - .L_36)
.L_36:
        /*0004*/ 	.word	0x00000082


	//----- nvinfo : EIATTR_KPARAM_INFO
	.align		4
.L_37:
        /*0008*/ 	.byte	0x04, 0x17
        /*000a*/ 	.short	(.L_39 - .L_38)
.L_38:
        /*000c*/ 	.word	0x00000000
        /*0010*/ 	.short	0x0003
        /*0012*/ 	.short	0x0018
        /*0014*/ 	.byte	0x00, 0xf0, 0x11, 0x00


	//----- nvinfo : EIATTR_KPARAM_INFO
	.align		4
.L_39:
        /*0018*/ 	.byte	0x04, 0x17
        /*001a*/ 	.short	(.L_41 - .L_40)
.L_40:
        /*001c*/ 	.word	0x00000000
        /*0020*/ 	.short	0x0002
        /*0022*/ 	.short	0x0010
        /*0024*/ 	.byte	0x00, 0xf5, 0x21, 0x00


	//----- nvinfo : EIATTR_KPARAM_INFO
	.align		4
.L_41:
        /*0028*/ 	.byte	0x04, 0x17
        /*002a*/ 	.short	(.L_43 - .L_42)
.L_42:
        /*002c*/ 	.word	0x00000000
        /*0030*/ 	.short	0x0001
        /*0032*/ 	.short	0x0008
        /*0034*/ 	.byte	0x00, 0xf5, 0x21, 0x00


	//----- nvinfo : EIATTR_KPARAM_INFO
	.align		4
.L_43:
        /*0038*/ 	.byte	0x04, 0x17
        /*003a*/ 	.short	(.L_45 - .L_44)
.L_44:
        /*003c*/ 	.word	0x00000000
        /*0040*/ 	.short	0x0000
        /*0042*/ 	.short	0x0000
        /*0044*/ 	.byte	0x00, 0xf5, 0x21, 0x00


	//----- nvinfo : EIATTR_SPARSE_MMA_MASK
	.align		4
.L_45:
        /*0048*/ 	.byte	0x03, 0x50
        /*004a*/ 	.short	0x0000


	//----- nvinfo : EIATTR_MAXREG_COUNT
	.align		4
        /*004c*/ 	.byte	0x03, 0x1b
        /*004e*/ 	.short	0x00ff


	//----- nvinfo : EIATTR_NUM_BARRIERS
	.align		4
        /*0050*/ 	.byte	0x02, 0x4c
        /*0052*/ 	.byte	0x01
	.zero		1


	//----- nvinfo : EIATTR_MERCURY_ISA_VERSION
	.align		4
        /*0054*/ 	.byte	0x03, 0x5f
        /*0056*/ 	.short	0x0101


	//----- nvinfo : EIATTR_VRC_CTA_INIT_COUNT
	.align		4
        /*0058*/ 	.byte	0x02, 0x4a
	.zero		1
	.zero		1


	//----- nvinfo : EIATTR_EXIT_INSTR_OFFSETS
	.align		4
        /*005c*/ 	.byte	0x04, 0x1c
        /*005e*/ 	.short	(.L_47 - .L_46)


	//   ....[0]....
.L_46:
        /*0060*/ 	.word	0x00000da0


	//   ....[1]....
        /*0064*/ 	.word	0x00000dc0


	//----- nvinfo : EIATTR_CBANK_PARAM_SIZE
	.align		4
.L_47:
        /*0068*/ 	.byte	0x03, 0x19
        /*006a*/ 	.short	0x001c


	//----- nvinfo : EIATTR_PARAM_CBANK
	.align		4
        /*006c*/ 	.byte	0x04, 0x0a
        /*006e*/ 	.short	(.L_49 - .L_48)
	.align		4
.L_48:
        /*0070*/ 	.word	index@(.nv.constant0._Z21kernelTiledCoarseningPKdS0_Pdi)
        /*0074*/ 	.short	0x0380
        /*0076*/ 	.short	0x001c


	//----- nvinfo : EIATTR_SW_WAR
	.align		4
.L_49:
        /*0078*/ 	.byte	0x04, 0x36
        /*007a*/ 	.short	(.L_51 - .L_50)
.L_50:
        /*007c*/ 	.word	0x00000008
.L_51:


//--------------------- .nv.info._Z23kernelTiledSharedMemoryPKdS0_Pdi --------------------------
	.section	.nv.info._Z23kernelTiledSharedMemoryPKdS0_Pdi,"",@"SHT_CUDA_INFO"
	.sectionflags	@""
	.align	4


	//----- nvinfo : EIATTR_CUDA_API_VERSION
	.align		4
        /*0000*/ 	.byte	0x04, 0x37
        /*0002*/ 	.short	(.L_53 - .L_52)
.L_52:
        /*0004*/ 	.word	0x00000082


	//----- nvinfo : EIATTR_KPARAM_INFO
	.align		4
.L_53:
        /*0008*/ 	.byte	0x04, 0x17
        /*000a*/ 	.short	(.L_55 - .L_54)
.L_54:
        /*000c*/ 	.word	0x00000000
        /*0010*/ 	.short	0x0003
        /*0012*/ 	.short	0x0018
        /*0014*/ 	.byte	0x00, 0xf0, 0x11, 0x00


	//----- nvinfo : EIATTR_KPARAM_INFO
	.align		4
.L_55:
        /*0018*/ 	.byte	0x04, 0x17
        /*001a*/ 	.short	(.L_57 - .L_56)
.L_56:
        /*001c*/ 	.word	0x00000000
        /*0020*/ 	.short	0x0002
        /*0022*/ 	.short	0x0010
        /*0024*/ 	.byte	0x00, 0xf5, 0x21, 0x00


	//----- nvinfo : EIATTR_KPARAM_INFO
	.align		4
.L_57:
        /*0028*/ 	.byte	0x04, 0x17
        /*002a*/ 	.short	(.L_59 - .L_58)
.L_58:
        /*002c*/ 	.word	0x00000000
        /*0030*/ 	.short	0x0001
        /*0032*/ 	.short	0x0008
        /*0034*/ 	.byte	0x00, 0xf5, 0x21, 0x00


	//----- nvinfo : EIATTR_KPARAM_INFO
	.align		4
.L_59:
        /*0038*/ 	.byte	0x04, 0x17
        /*003a*/ 	.short	(.L_61 - .L_60)
.L_60:
        /*003c*/ 	.word	0x00000000
        /*0040*/ 	.short	0x0000
        /*0042*/ 	.short	0x0000
        /*0044*/ 	.byte	0x00, 0xf5, 0x21, 0x00


	//----- nvinfo : EIATTR_SPARSE_MMA_MASK
	.align		4
.L_61:
        /*0048*/ 	.byte	0x03, 0x50
        /*004a*/ 	.short	0x0000


	//----- nvinfo : EIATTR_MAXREG_COUNT
	.align		4
        /*004c*/ 	.byte	0x03, 0x1b
        /*004e*/ 	.short	0x00ff


	//----- nvinfo : EIATTR_NUM_BARRIERS
	.align		4
        /*0050*/ 	.byte	0x02, 0x4c
        /*0052*/ 	.byte	0x01
	.zero		1


	//----- nvinfo : EIATTR_MERCURY_ISA_VERSION
	.align		4
        /*0054*/ 	.byte	0x03, 0x5f
        /*0056*/ 	.short	0x0101


	//----- nvinfo : EIATTR_VRC_CTA_INIT_COUNT
	.align		4
        /*0058*/ 	.byte	0x02, 0x4a
	.zero		1
	.zero		1


	//----- nvinfo : EIATTR_EXIT_INSTR_OFFSETS
	.align		4
        /*005c*/ 	.byte	0x04, 0x1c
        /*005e*/ 	.short	(.L_63 - .L_62)


	//   ....[0]....
.L_62:
        /*0060*/ 	.word	0x00000600


	//   ....[1]....
        /*0064*/ 	.word	0x00000650


	//----- nvinfo : EIATTR_CBANK_PARAM_SIZE
	.align		4
.L_63:
        /*0068*/ 	.byte	0x03, 0x19
        /*006a*/ 	.short	0x001c


	//----- nvinfo : EIATTR_PARAM_CBANK
	.align		4
        /*006c*/ 	.byte	0x04, 0x0a
        /*006e*/ 	.short	(.L_65 - .L_64)
	.align		4
.L_64:
        /*0070*/ 	.word	index@(.nv.constant0._Z23kernelTiledSharedMemoryPKdS0_Pdi)
        /*0074*/ 	.short	0x0380
        /*0076*/ 	.short	0x001c


	//----- nvinfo : EIATTR_SW_WAR
	.align		4
.L_65:
        /*0078*/ 	.byte	0x04, 0x36
        /*007a*/ 	.short	(.L_67 - .L_66)
.L_66:
        /*007c*/ 	.word	0x00000008
.L_67:


//--------------------- .nv.info._Z19kernelFullOptimizedPKdS0_Pdi --------------------------
	.section	.nv.info._Z19kernelFullOptimizedPKdS0_Pdi,"",@"SHT_CUDA_INFO"
	.sectionflags	@""
	.align	4


	//----- nvinfo : EIATTR_CUDA_API_VERSION
	.align		4
        /*0000*/ 	.byte	0x04, 0x37
        /*0002*/ 	.short	(.L_69 - .L_68)
.L_68:
        /*0004*/ 	.word	0x00000082


	//----- nvinfo : EIATTR_KPARAM_INFO
	.align		4
.L_69:
        /*0008*/ 	.byte	0x04, 0x17
        /*000a*/ 	.short	(.L_71 - .L_70)
.L_70:
        /*000c*/ 	.word	0x00000000
        /*0010*/ 	.short	0x0003
        /*0012*/ 	.short	0x0018
        /*0014*/ 	.byte	0x00, 0xf0, 0x11, 0x00


	//----- nvinfo : EIATTR_KPARAM_INFO
	.align		4
.L_71:
        /*0018*/ 	.byte	0x04, 0x17
        /*001a*/ 	.short	(.L_73 - .L_72)
.L_72:
        /*001c*/ 	.word	0x00000000
        /*0020*/ 	.short	0x0002
        /*0022*/ 	.short	0x0010
        /*0024*/ 	.byte	0x00, 0xf5, 0x21, 0x00


	//----- nvinfo : EIATTR_KPARAM_INFO
	.align		4
.L_73:
        /*0028*/ 	.byte	0x04, 0x17
        /*002a*/ 	.short	(.L_75 - .L_74)
.L_74:
        /*002c*/ 	.word	0x00000000
        /*0030*/ 	.short	0x0001
        /*0032*/ 	.short	0x0008
        /*0034*/ 	.byte	0x00, 0xf5, 0x21, 0x00


	//----- nvinfo : EIATTR_KPARAM_INFO
	.align		4
.L_75:
        /*0038*/ 	.byte	0x04, 0x17
        /*003a*/ 	.short	(.L_77 - .L_76)
.L_76:
        /*003c*/ 	.word	0x00000000
        /*0040*/ 	.short	0x0000
        /*0042*/ 	.short	0x0000
        /*0044*/ 	.byte	0x00, 0xf5, 0x21, 0x00


	//----- nvinfo : EIATTR_SPARSE_MMA_MASK
	.align		4
.L_77:
        /*0048*/ 	.byte	0x03, 0x50
        /*004a*/ 	.short	0x0000


	//----- nvinfo : EIATTR_MAXREG_COUNT
	.align		4
        /*004c*/ 	.byte	0x03, 0x1b
        /*004e*/ 	.short	0x00ff


	//----- nvinfo : EIATTR_MERCURY_ISA_VERSION
	.align		4
        /*0050*/ 	.byte	0x03, 0x5f
        /*0052*/ 	.short	0x0101


	//----- nvinfo : EIATTR_VRC_CTA_INIT_COUNT
	.align		4
        /*0054*/ 	.byte	0x02, 0x4a
	.zero		1
	.zero		1


	//----- nvinfo : EIATTR_EXIT_INSTR_OFFSETS
	.align		4
        /*0058*/ 	.byte	0x04, 0x1c
        /*005a*/ 	.short	(.L_79 - .L_78)


	//   ....[0]....
.L_78:
        /*005c*/ 	.word	0x000000b0


	//   ....[1]....
        /*0060*/ 	.word	0x000006f0


	//   ....[2]....
        /*0064*/ 	.word	0x00000760


	//   ....[3]....
        /*0068*/ 	.word	0x00000790


	//   ....[4]....
        /*006c*/ 	.word	0x000007c0


	//   ....[5]....
        /*0070*/ 	.word	0x000007f0


	//   ....[6]....
        /*0074*/ 	.word	0x00000820


	//   ....[7]....
        /*0078*/ 	.word	0x00000850


	//   ....[8]....
        /*007c*/ 	.word	0x00000880


	//   ....[9]....
        /*0080*/ 	.word	0x000008a0


	//----- nvinfo : EIATTR_CRS_STACK_SIZE
	.align		4
.L_79:
        /*0084*/ 	.byte	0x04, 0x1e
        /*0086*/ 	.short	(.L_81 - .L_80)
.L_80:
        /*0088*/ 	.word	0x00000000


	//----- nvinfo : EIATTR_CBANK_PARAM_SIZE
	.align		4
.L_81:
        /*008c*/ 	.byte	0x03, 0x19
        /*008e*/ 	.short	0x001c


	//----- nvinfo : EIATTR_PARAM_CBANK
	.align		4
        /*0090*/ 	.byte	0x04, 0x0a
        /*0092*/ 	.short	(.L_83 - .L_82)
	.align		4
.L_82:
        /*0094*/ 	.word	index@(.nv.constant0._Z19kernelFullOptimizedPKdS0_Pdi)
        /*0098*/ 	.short	0x0380
        /*009a*/ 	.short	0x001c


	//----- nvinfo : EIATTR_SW_WAR
	.align		4
.L_83:
        /*009c*/ 	.byte	0x04, 0x36
        /*009e*/ 	.short	(.L_85 - .L_84)
.L_84:
        /*00a0*/ 	.word	0x00000008
.L_85:


//--------------------- .nv.info._Z22kernelThreadCoarseningPKdS0_Pdi --------------------------
	.section	.nv.info._Z22kernelThreadCoarseningPKdS0_Pdi,"",@"SHT_CUDA_INFO"
	.sectionflags	@""
	.align	4


	//----- nvinfo : EIATTR_CUDA_API_VERSION
	.align		4
        /*0000*/ 	.byte	0x04, 0x37
        /*0002*/ 	.short	(.L_87 - .L_86)
.L_86:
        /*0004*/ 	.word	0x00000082


	//----- nvinfo : EIATTR_KPARAM_INFO
	.align		4
.L_87:
        /*0008*/ 	.byte	0x04, 0x17
        /*000a*/ 	.short	(.L_89 - .L_88)
.L_88:
        /*000c*/ 	.word	0x00000000
        /*0010*/ 	.short	0x0003
        /*0012*/ 	.short	0x0018
        /*0014*/ 	.byte	0x00, 0xf0, 0x11, 0x00


	//----- nvinfo : EIATTR_KPARAM_INFO
	.align		4
.L_89:
        /*0018*/ 	.byte	0x04, 0x17
        /*001a*/ 	.short	(.L_91 - .L_90)
.L_90:
        /*001c*/ 	.word	0x00000000
        /*0020*/ 	.short	0x0002
        /*0022*/ 	.short	0x0010
        /*0024*/ 	.byte	0x00, 0xf5, 0x21, 0x00


	//----- nvinfo : EIATTR_KPARAM_INFO
	.align		4
.L_91:
        /*0028*/ 	.byte	0x04, 0x17
        /*002a*/ 	.short	(.L_93 - .L_92)
.L_92:
        /*002c*/ 	.word	0x00000000
        /*0030*/ 	.short	0x0001
        /*0032*/ 	.short	0x0008
        /*0034*/ 	.byte	0x00, 0xf5, 0x21, 0x00


	//----- nvinfo : EIATTR_KPARAM_INFO
	.align		4
.L_93:
        /*0038*/ 	.byte	0x04, 0x17
        /*003a*/ 	.short	(.L_95 - .L_94)
.L_94:
        /*003c*/ 	.word	0x00000000
        /*0040*/ 	.short	0x0000
        /*0042*/ 	.short	0x0000
        /*0044*/ 	.byte	0x00, 0xf5, 0x21, 0x00


	//----- nvinfo : EIATTR_SPARSE_MMA_MASK
	.align		4
.L_95:
        /*0048*/ 	.byte	0x03, 0x50
        /*004a*/ 	.short	0x0000


	//----- nvinfo : EIATTR_MAXREG_COUNT
	.align		4
        /*004c*/ 	.byte	0x03, 0x1b
        /*004e*/ 	.short	0x00ff


	//----- nvinfo : EIATTR_MERCURY_ISA_VERSION
	.align		4
        /*0050*/ 	.byte	0x03, 0x5f
        /*0052*/ 	.short	0x0101


	//----- nvinfo : EIATTR_VRC_CTA_INIT_COUNT
	.align		4
        /*0054*/ 	.byte	0x02, 0x4a
	.zero		1
	.zero		1


	//----- nvinfo : EIATTR_EXIT_INSTR_OFFSETS
	.align		4
        /*0058*/ 	.byte	0x04, 0x1c
        /*005a*/ 	.short	(.L_97 - .L_96)


	//   ....[0]....
.L_96:
        /*005c*/ 	.word	0x000000b0


	//   ....[1]....
        /*0060*/ 	.word	0x00001110


	//   ....[2]....
        /*0064*/ 	.word	0x00001180


	//   ....[3]....
        /*0068*/ 	.word	0x000011c0


	//   ....[4]....
        /*006c*/ 	.word	0x00001200


	//   ....[5]....
        /*0070*/ 	.word	0x00001240


	//   ....[6]....
        /*0074*/ 	.word	0x00001280


	//   ....[7]....
        /*0078*/ 	.word	0x000012c0


	//   ....[8]....
        /*007c*/ 	.word	0x00001300


	//   ....[9]....
        /*0080*/ 	.word	0x00001320


	//----- nvinfo : EIATTR_CRS_STACK_SIZE
	.align		4
.L_97:
        /*0084*/ 	.byte	0x04, 0x1e
        /*0086*/ 	.short	(.L_99 - .L_98)
.L_98:
        /*0088*/ 	.word	0x00000000


	//----- nvinfo : EIATTR_CBANK_PARAM_SIZE
	.align		4
.L_99:
        /*008c*/ 	.byte	0x03, 0x19
        /*008e*/ 	.short	0x001c


	//----- nvinfo : EIATTR_PARAM_CBANK
	.align		4
        /*0090*/ 	.byte	0x04, 0x0a
        /*0092*/ 	.short	(.L_101 - .L_100)
	.align		4
.L_100:
        /*0094*/ 	.word	index@(.nv.constant0._Z22kernelThreadCoarseningPKdS0_Pdi)
        /*0098*/ 	.short	0x0380
        /*009a*/ 	.short	0x001c


	//----- nvinfo : EIATTR_SW_WAR
	.align		4
.L_101:
        /*009c*/ 	.byte	0x04, 0x36
        /*009e*/ 	.short	(.L_103 - .L_102)
.L_102:
        /*00a0*/ 	.word	0x00000008
.L_103:


//--------------------- .nv.info._Z22kernelMemoryCoalescingPKdS0_Pdi --------------------------
	.section	.nv.info._Z22kernelMemoryCoalescingPKdS0_Pdi,"",@"SHT_CUDA_INFO"
	.sectionflags	@""
	.align	4


	//----- nvinfo : EIATTR_CUDA_API_VERSION
	.align		4
        /*0000*/ 	.byte	0x04, 0x37
        /*0002*/ 	.short	(.L_105 - .L_104)
.L_104:
        /*0004*/ 	.word	0x00000082


	//----- nvinfo : EIATTR_KPARAM_INFO
	.align		4
.L_105:
        /*0008*/ 	.byte	0x04, 0x17
        /*000a*/ 	.short	(.L_107 - .L_106)
.L_106:
        /*000c*/ 	.word	0x00000000
        /*0010*/ 	.short	0x0003
        /*0012*/ 	.short	0x0018
        /*0014*/ 	.byte	0x00, 0xf0, 0x11, 0x00


	//----- nvinfo : EIATTR_KPARAM_INFO
	.align		4
.L_107:
        /*0018*/ 	.byte	0x04, 0x17
        /*001a*/ 	.short	(.L_109 - .L_108)
.L_108:
        /*001c*/ 	.word	0x00000000
        /*0020*/ 	.short	0x0002
        /*0022*/ 	.short	0x0010
        /*0024*/ 	.byte	0x00, 0xf5, 0x21, 0x00


	//----- nvinfo : EIATTR_KPARAM_INFO
	.align		4
.L_109:
        /*0028*/ 	.byte	0x04, 0x17
        /*002a*/ 	.short	(.L_111 - .L_110)
.L_110:
        /*002c*/ 	.word	0x00000000
        /*0030*/ 	.short	0x0001
        /*0032*/ 	.short	0x0008
        /*0034*/ 	.byte	0x00, 0xf5, 0x21, 0x00


	//----- nvinfo : EIATTR_KPARAM_INFO
	.align		4
.L_111:
        /*0038*/ 	.byte	0x04, 0x17
        /*003a*/ 	.short	(.L_113 - .L_112)
.L_112:
        /*003c*/ 	.word	0x00000000
        /*0040*/ 	.short	0x0000
        /*0042*/ 	.short	0x0000
        /*0044*/ 	.byte	0x00, 0xf5, 0x21, 0x00


	//----- nvinfo : EIATTR_SPARSE_MMA_MASK
	.align		4
.L_113:
        /*0048*/ 	.byte	0x03, 0x50
        /*004a*/ 	.short	0x0000


	//----- nvinfo : EIATTR_MAXREG_COUNT
	.align		4
        /*004c*/ 	.byte	0x03, 0x1b
        /*004e*/ 	.short	0x00ff


	//----- nvinfo : EIATTR_MERCURY_ISA_VERSION
	.align		4
        /*0050*/ 	.byte	0x03, 0x5f
        /*0052*/ 	.short	0x0101


	//----- nvinfo : EIATTR_VRC_CTA_INIT_COUNT
	.align		4
        /*0054*/ 	.byte	0x02, 0x4a
	.zero		1
	.zero		1


	//----- nvinfo : EIATTR_EXIT_INSTR_OFFSETS
	.align		4
        /*0058*/ 	.byte	0x04, 0x1c
        /*005a*/ 	.short	(.L_115 - .L_114)


	//   ....[0]....
.L_114:
        /*005c*/ 	.word	0x000000c0


	//   ....[1]....
        /*0060*/ 	.word	0x00000ce0


	//----- nvinfo : EIATTR_CBANK_PARAM_SIZE
	.align		4
.L_115:
        /*0064*/ 	.byte	0x03, 0x19
        /*0066*/ 	.short	0x001c


	//----- nvinfo : EIATTR_PARAM_CBANK
	.align		4
        /*0068*/ 	.byte	0x04, 0x0a
        /*006a*/ 	.short	(.L_117 - .L_116)
	.align		4
.L_116:
        /*006c*/ 	.word	index@(.nv.constant0._Z22kernelMemoryCoalescingPKdS0_Pdi)
        /*0070*/ 	.short	0x0380
        /*0072*/ 	.short	0x001c


	//----- nvinfo : EIATTR_SW_WAR
	.align		4
.L_117:
        /*0074*/ 	.byte	0x04, 0x36
        /*0076*/ 	.short	(.L_119 - .L_118)
.L_118:
        /*0078*/ 	.word	0x00000008
.L_119:


//--------------------- .nv.info._Z23kernelPrivatizationOnlyPKdS0_Pdi --------------------------
	.section	.nv.info._Z23kernelPrivatizationOnlyPKdS0_Pdi,"",@"SHT_CUDA_INFO"
	.sectionflags	@""
	.align	4


	//----- nvinfo : EIATTR_CUDA_API_VERSION
	.align		4
        /*0000*/ 	.byte	0x04, 0x37
        /*0002*/ 	.short	(.L_121 - .L_120)
.L_120:
        /*0004*/ 	.word	0x00000082


	//----- nvinfo : EIATTR_KPARAM_INFO
	.align		4
.L_121:
        /*0008*/ 	.byte	0x04, 0x17
        /*000a*/ 	.short	(.L_123 - .L_122)
.L_122:
        /*000c*/ 	.word	0x00000000
        /*0010*/ 	.short	0x0003
        /*0012*/ 	.short	0x0018
        /*0014*/ 	.byte	0x00, 0xf0, 0x11, 0x00


	//----- nvinfo : EIATTR_KPARAM_INFO
	.align		4
.L_123:
        /*0018*/ 	.byte	0x04, 0x17
        /*001a*/ 	.short	(.L_125 - .L_124)
.L_124:
        /*001c*/ 	.word	0x00000000
        /*0020*/ 	.short	0x0002
        /*0022*/ 	.short	0x0010
        /*0024*/ 	.byte	0x00, 0xf5, 0x21, 0x00


	//----- nvinfo : EIATTR_KPARAM_INFO
	.align		4
.L_125:
        /*0028*/ 	.byte	0x04, 0x17
        /*002a*/ 	.short	(.L_127 - .L_126)
.L_126:
        /*002c*/ 	.word	0x00000000
        /*0030*/ 	.short	0x0001
        /*0032*/ 	.short	0x0008
        /*0034*/ 	.byte	0x00, 0xf5, 0x21, 0x00


	//----- nvinfo : EIATTR_KPARAM_INFO
	.align		4
.L_127:
        /*0038*/ 	.byte	0x04, 0x17
        /*003a*/ 	.short	(.L_129 - .L_128)
.L_128:
        /*003c*/ 	.word	0x00000000
        /*0040*/ 	.short	0x0000
        /*0042*/ 	.short	0x0000
        /*0044*/ 	.byte	0x00, 0xf5, 0x21, 0x00


	//----- nvinfo : EIATTR_SPARSE_MMA_MASK
	.align		4
.L_129:
        /*0048*/ 	.byte	0x03, 0x50
        /*004a*/ 	.short	0x0000


	//----- nvinfo : EIATTR_MAXREG_COUNT
	.align		4
        /*004c*/ 	.byte	0x03, 0x1b
        /*004e*/ 	.short	0x00ff


	//----- nvinfo : EIATTR_MERCURY_ISA_VERSION
	.align		4
        /*0050*/ 	.byte	0x03, 0x5f
        /*0052*/ 	.short	0x0101


	//----- nvinfo : EIATTR_VRC_CTA_INIT_COUNT
	.align		4
        /*0054*/ 	.byte	0x02, 0x4a
	.zero		1
	.zero		1


	//----- nvinfo : EIATTR_EXIT_INSTR_OFFSETS
	.align		4
        /*0058*/ 	.byte	0x04, 0x1c
        /*005a*/ 	.short	(.L_131 - .L_130)


	//   ....[0]....
.L_130:
        /*005c*/ 	.word	0x000000c0


	//   ....[1]....
        /*0060*/ 	.word	0x00000ad0


	//----- nvinfo : EIATTR_CBANK_PARAM_SIZE
	.align		4
.L_131:
        /*0064*/ 	.byte	0x03, 0x19
        /*0066*/ 	.short	0x001c


	//----- nvinfo : EIATTR_PARAM_CBANK
	.align		4
        /*0068*/ 	.byte	0x04, 0x0a
        /*006a*/ 	.short	(.L_133 - .L_132)
	.align		4
.L_132:
        /*006c*/ 	.word	index@(.nv.constant0._Z23kernelPrivatizationOnlyPKdS0_Pdi)
        /*0070*/ 	.short	0x0380
        /*0072*/ 	.short	0x001c


	//----- nvinfo : EIATTR_SW_WAR
	.align		4
.L_133:
        /*0074*/ 	.byte	0x04, 0x36
        /*0076*/ 	.short	(.L_135 - .L_134)
.L_134:
        /*0078*/ 	.word	0x00000008
.L_135:


//--------------------- .nv.callgraph             --------------------------
	.section	.nv.callgraph,"",@"SHT_CUDA_CALLGRAPH"
	.align	4
	.sectionentsize	8
	.align		4
        /*0000*/ 	.word	0x00000000
	.align		4
        /*0004*/ 	.word	0xffffffff
	.align		4
        /*0008*/ 	.word	0x00000000
	.align		4
        /*000c*/ 	.word	0xfffffffe
	.align		4
        /*0010*/ 	.word	0x00000000
	.align		4
        /*0014*/ 	.word	0xfffffffd
	.align		4
        /*0018*/ 	.word	0x00000000
	.align		4
        /*001c*/ 	.word	0xfffffffc


//--------------------- .text._Z21kernelTiledCoarseningPKdS0_Pdi --------------------------
	.section	.text._Z21kernelTiledCoarseningPKdS0_Pdi,"ax",@progbits
	.align	128
        .global         _Z21kernelTiledCoarseningPKdS0_Pdi
        .type           _Z21kernelTiledCoarseningPKdS0_Pdi,@function
        .size           _Z21kernelTiledCoarseningPKdS0_Pdi,(.L_x_37 - _Z21kernelTiledCoarseningPKdS0_Pdi)
        .other          _Z21kernelTiledCoarseningPKdS0_Pdi,@"STO_CUDA_ENTRY STV_DEFAULT"
_Z21kernelTiledCoarseningPKdS0_Pdi:
.text._Z21kernelTiledCoarseningPKdS0_Pdi:
[----:B------:R-:W-:Y:S01]  /*0000*/  LDC R1, c[0x0][0x37c] ;  /* 0x0000df00ff017b82 */ /* 0x000fe20000000800 */
[----:B------:R-:W0:Y:S01]  /*0010*/  S2R R3, SR_CTAID.Y ;  /* 0x0000000000037919 */ /* 0x000e220000002600 */
[----:B------:R-:W1:Y:S01]  /*0020*/  LDCU UR8, c[0x0][0x398] ;  /* 0x00007300ff0877ac */ /* 0x000e620008000800 */
[----:B------:R-:W-:Y:S02]  /*0030*/  CS2R R28, SRZ ;  /* 0x00000000001c7805 */ /* 0x000fe4000001ff00 */
[----:B------:R-:W-:Y:S01]  /*0040*/  CS2R R16, SRZ ;  /* 0x0000000000107805 */ /* 0x000fe2000001ff00 */
[----:B------:R-:W0:Y:S01]  /*0050*/  S2R R6, SR_TID.Y ;  /* 0x0000000000067919 */ /* 0x000e220000002200 */
[----:B------:R-:W-:Y:S02]  /*0060*/  CS2R R26, SRZ ;  /* 0x00000000001a7805 */ /* 0x000fe4000001ff00 */
[----:B------:R-:W-:Y:S02]  /*0070*/  CS2R R18, SRZ ;  /* 0x0000000000127805 */ /* 0x000fe4000001ff00 */
[----:B------:R-:W-:Y:S01]  /*0080*/  CS2R R22, SRZ ;  /* 0x0000000000167805 */ /* 0x000fe2000001ff00 */
[----:B------:R-:W2:Y:S01]  /*0090*/  S2R R0, SR_CTAID.X ;  /* 0x0000000000007919 */ /* 0x000ea20000002500 */
[----:B------:R-:W-:-:S02]  /*00a0*/  CS2R R24, SRZ ;  /* 0x0000000000187805 */ /* 0x000fc4000001ff00 */
[----:B------:R-:W-:Y:S02]  /*00b0*/  CS2R R20, SRZ ;  /* 0x0000000000147805 */ /* 0x000fe4000001ff00 */
[----:B------:R-:W-:Y:S01]  /*00c0*/  CS2R R14, SRZ ;  /* 0x00000000000e7805 */ /* 0x000fe2000001ff00 */
[----:B------:R-:W3:Y:S01]  /*00d0*/  LDCU.64 UR10, c[0x0][0x358] ;  /* 0x00006b00ff0a77ac */ /* 0x000ee20008000a00 */
[----:B-1----:R-:W-:Y:S01]  /*00e0*/  UISETP.GE.AND UP0, UPT, UR8, 0x1, UPT ;  /* 0x000000010800788c */ /* 0x002fe2000bf06270 */
[----:B0-----:R-:W-:-:S08]  /*00f0*/  IMAD R3, R3, 0x10, R6 ;  /* 0x0000001003037824 */ /* 0x001fd000078e0206 */
[----:B---3--:R-:W-:Y:S05]  /*0100*/  BRA.U !UP0, `(.L_x_0) ;  /* 0x0000000908b47547 */ /* 0x008fea000b800000 */
[----:B------:R-:W0:Y:S01]  /*0110*/  S2R R5, SR_TID.X ;  /* 0x0000000000057919 */ /* 0x000e220000002100 */
[----:B------:R-:W1:Y:S01]  /*0120*/  S2UR UR7, SR_CgaCtaId ;  /* 0x00000000000779c3 */ /* 0x000e620000008800 */
[----:B------:R-:W-:Y:S01]  /*0130*/  UMOV UR5, 0x400 ;  /* 0x0000040000057882 */ /* 0x000fe20000000000 */
[----:B------:R-:W-:Y:S01]  /*0140*/  IMAD.MOV.U32 R4, RZ, RZ, RZ ;  /* 0x000000ffff047224 */ /* 0x000fe200078e00ff */
[----:B------:R-:W-:Y:S01]  /*0150*/  UIADD3 UR4, UPT, UPT, UR5, 0x800, URZ ;  /* 0x0000080005047890 */ /* 0x000fe2000fffe0ff */
[----:B------:R-:W-:-:S03]  /*0160*/  CS2R R28, SRZ ;  /* 0x00000000001c7805 */ /* 0x000fc6000001ff00 */
[----:B-1----:R-:W-:Y:S02]  /*0170*/  ULEA UR6, UR7, UR4, 0x18 ;  /* 0x0000000407067291 */ /* 0x002fe4000f8ec0ff */
[----:B------:R-:W-:Y:S02]  /*0180*/  ULEA UR5, UR7, UR5, 0x18 ;  /* 0x0000000507057291 */ /* 0x000fe4000f8ec0ff */
[----:B------:R-:W-:Y:S02]  /*0190*/  UIADD3 UR4, UPT, UPT, UR8, 0xf, URZ ;  /* 0x0000000f08047890 */ /* 0x000fe4000fffe0ff */
[C---:B------:R-:W-:Y:S02]  /*01a0*/  LEA R2, R6.reuse, UR6, 0xa ;  /* 0x0000000606027c11 */ /* 0x040fe4000f8e50ff */
[C---:B0-----:R-:W-:Y:S01]  /*01b0*/  LEA R12, R5.reuse, UR6, 0x3 ;  /* 0x00000006050c7c11 */ /* 0x041fe2000f8e18ff */
[----:B------:R-:W-:Y:S01]  /*01c0*/  USHF.R.U32.HI UR4, URZ, 0x4, UR4 ;  /* 0x00000004ff047899 */ /* 0x000fe20008011604 */
[----:B------:R-:W-:Y:S01]  /*01d0*/  LEA R6, R6, UR5, 0x7 ;  /* 0x0000000506067c11 */ /* 0x000fe2000f8e38ff */
[----:B------:R-:W-:-:S02]  /*01e0*/  IMAD R7, R5, 0x8, R2 ;  /* 0x0000000805077824 */ /* 0x000fc400078e0202 */
[----:B------:R-:W-:-:S08]  /*01f0*/  VIADD R12, R12, 0x800 ;  /* 0x000008000c0c7836 */ /* 0x000fd00000000000 */
.L_x_2:
[----:B------:R-:W0:Y:S01]  /*0200*/  LDCU UR8, c[0x0][0x398] ;  /* 0x00007300ff0877ac */ /* 0x000e220008000800 */
[----:B------:R-:W-:Y:S01]  /*0210*/  IMAD R2, R4, 0x10, R5 ;  /* 0x0000001004027824 */ /* 0x000fe200078e0205 */
[----:B------:R-:W-:-:S04]  /*0220*/  CS2R R30, SRZ ;  /* 0x00000000001e7805 */ /* 0x000fc8000001ff00 */
[----:B------:R-:W-:Y:S01]  /*0230*/  VIMNMX.U32 R8, PT, PT, R3, R2, !PT ;  /* 0x0000000203087248 */ /* 0x000fe20007fe0000 */
[----:B------:R-:W1:Y:S03]  /*0240*/  S2R R13, SR_TID.Y ;  /* 0x00000000000d7919 */ /* 0x000e660000002200 */
[----:B0-----:R-:W-:-:S13]  /*0250*/  ISETP.GE.U32.AND P0, PT, R8, UR8, PT ;  /* 0x0000000808007c0c */ /* 0x001fda000bf06070 */
[----:B------:R-:W0:Y:S01]  /*0260*/  @!P0 LDC.64 R8, c[0x0][0x380] ;  /* 0x0000e000ff088b82 */ /* 0x000e220000000a00 */
[----:B------:R-:W-:Y:S02]  /*0270*/  @!P0 IMAD R11, R3, UR8, R2 ;  /* 0x00000008030b8c24 */ /* 0x000fe4000f8e0202 */
[----:B--2---:R-:W-:Y:S02]  /*0280*/  IMAD R2, R0, 0x80, R5 ;  /* 0x0000008000027824 */ /* 0x004fe400078e0205 */
[----:B-1----:R-:W-:Y:S02]  /*0290*/  IMAD R13, R4, 0x10, R13 ;  /* 0x00000010040d7824 */ /* 0x002fe400078e020d */
[----:B0-----:R-:W-:-:S05]  /*02a0*/  @!P0 IMAD.WIDE.U32 R8, R11, 0x8, R8 ;  /* 0x000000080b088825 */ /* 0x001fca00078e0008 */
[----:B------:R0:W2:Y:S01]  /*02b0*/  @!P0 LDG.E.64 R30, desc[UR10][R8.64] ;  /* 0x0000000a081e8981 */ /* 0x0000a2000c1e1b00 */
[C---:B------:R-:W-:Y:S01]  /*02c0*/  ISETP.GE.U32.AND P0, PT, R13.reuse, UR8, PT ;  /* 0x000000080d007c0c */ /* 0x040fe2000bf06070 */
[C---:B------:R-:W-:Y:S02]  /*02d0*/  VIADD R10, R2.reuse, 0x10 ;  /* 0x00000010020a7836 */ /* 0x040fe40000000000 */
[C---:B------:R-:W-:Y:S01]  /*02e0*/  VIADD R11, R2.reuse, 0x20 ;  /* 0x00000020020b7836 */ /* 0x040fe20000000000 */
[----:B------:R-:W-:Y:S02]  /*02f0*/  ISETP.GE.OR P1, PT, R2, UR8, P0 ;  /* 0x0000000802007c0c */ /* 0x000fe40008726670 */
[----:B------:R-:W-:-:S04]  /*0300*/  ISETP.GE.U32.AND P0, PT, R13, UR8, PT ;  /* 0x000000080d007c0c */ /* 0x000fc8000bf06070 */
[----:B------:R-:W-:Y:S02]  /*0310*/  ISETP.LT.AND P4, PT, R10, UR8, !P0 ;  /* 0x000000080a007c0c */ /* 0x000fe4000c781270 */
[----:B------:R-:W-:Y:S02]  /*0320*/  ISETP.LT.AND P5, PT, R11, UR8, !P0 ;  /* 0x000000080b007c0c */ /* 0x000fe4000c7a1270 */
[----:B------:R-:W-:-:S03]  /*0330*/  CS2R R10, SRZ ;  /* 0x00000000000a7805 */ /* 0x000fc6000001ff00 */
[----:B------:R-:W1:Y:S01]  /*0340*/  @!P1 LDC.64 R32, c[0x0][0x388] ;  /* 0x0000e200ff209b82 */ /* 0x000e620000000a00 */
[----:B0-----:R-:W-:-:S07]  /*0350*/  @!P1 IMAD R9, R13, UR8, R2 ;  /* 0x000000080d099c24 */ /* 0x001fce000f8e0202 */
[----:B------:R-:W0:Y:S01]  /*0360*/  @P5 LDC.64 R34, c[0x0][0x388] ;  /* 0x0000e200ff225b82 */ /* 0x000e220000000a00 */
[----:B-1----:R-:W-:-:S07]  /*0370*/  @!P1 IMAD.WIDE.U32 R32, R9, 0x8, R32 ;  /* 0x0000000809209825 */ /* 0x002fce00078e0020 */
[----:B------:R-:W1:Y:S01]  /*0380*/  @P4 LDC.64 R8, c[0x0][0x388] ;  /* 0x0000e200ff084b82 */ /* 0x000e620000000a00 */
[----:B------:R-:W-:Y:S01]  /*0390*/  @P4 IMAD R36, R13, UR8, R2 ;  /* 0x000000080d244c24 */ /* 0x000fe2000f8e0202 */
[----:B------:R3:W4:Y:S01]  /*03a0*/  @!P1 LDG.E.64 R10, desc[UR10][R32.64] ;  /* 0x0000000a200a9981 */ /* 0x000722000c1e1b00 */
[----:B------:R-:W-:Y:S02]  /*03b0*/  IMAD R37, R5, 0x8, R6 ;  /* 0x0000000805257824 */ /* 0x000fe400078e0206 */
[----:B------:R-:W-:Y:S02]  /*03c0*/  @P4 VIADD R36, R36, 0x10 ;  /* 0x0000001024244836 */ /* 0x000fe40000000000 */
[----:B---3--:R-:W-:-:S04]  /*03d0*/  @P5 IMAD R33, R13, UR8, R2 ;  /* 0x000000080d215c24 */ /* 0x008fc8000f8e0202 */
[----:B------:R-:W-:-:S04]  /*03e0*/  @P5 VIADD R33, R33, 0x20 ;  /* 0x0000002021215836 */ /* 0x000fc80000000000 */
[----:B0-----:R-:W-:-:S04]  /*03f0*/  @P5 IMAD.WIDE.U32 R34, R33, 0x8, R34 ;  /* 0x0000000821225825 */ /* 0x001fc800078e0022 */
[----:B-1----:R-:W-:Y:S02]  /*0400*/  @P4 IMAD.WIDE.U32 R8, R36, 0x8, R8 ;  /* 0x0000000824084825 */ /* 0x002fe400078e0008 */
[----:B------:R-:W3:Y:S04]  /*0410*/  @P5 LDG.E.64 R34, desc[UR10][R34.64] ;  /* 0x0000000a22225981 */ /* 0x000ee8000c1e1b00 */
[----:B------:R-:W5:Y:S01]  /*0420*/  @P4 LDG.E.64 R8, desc[UR10][R8.64] ;  /* 0x0000000a08084981 */ /* 0x000f62000c1e1b00 */
[----:B------:R-:W-:-:S05]  /*0430*/  VIADD R36, R2, 0x50 ;  /* 0x0000005002247836 */ /* 0x000fca0000000000 */
[----:B------:R-:W-:Y:S01]  /*0440*/  ISETP.LT.AND P2, PT, R36, UR8, !P0 ;  /* 0x0000000824007c0c */ /* 0x000fe2000c741270 */
[----:B--2---:R0:W-:Y:S02]  /*0450*/  STS.64 [R37], R30 ;  /* 0x0000001e25007388 */ /* 0x0041e40000000a00 */
[C---:B0-----:R-:W-:Y:S02]  /*0460*/  VIADD R31, R2.reuse, 0x30 ;  /* 0x00000030021f7836 */ /* 0x041fe40000000000 */
[----:B------:R-:W-:-:S03]  /*0470*/  VIADD R30, R2, 0x40 ;  /* 0x00000040021e7836 */ /* 0x000fc60000000000 */
[----:B------:R-:W-:Y:S02]  /*0480*/  ISETP.LT.AND P1, PT, R31, UR8, !P0 ;  /* 0x000000081f007c0c */ /* 0x000fe4000c721270 */
[----:B------:R-:W-:Y:S01]  /*0490*/  ISETP.LT.AND P3, PT, R30, UR8, !P0 ;  /* 0x000000081e007c0c */ /* 0x000fe2000c761270 */
[----:B------:R-:W-:Y:S10]  /*04a0*/  @!P4 STS.64 [R7+0x80], RZ ;  /* 0x000080ff0700c388 */ /* 0x000ff40000000a00 */
[----:B------:R-:W0:Y:S01]  /*04b0*/  @P1 LDC.64 R32, c[0x0][0x388] ;  /* 0x0000e200ff201b82 */ /* 0x000e220000000a00 */
[----:B------:R-:W-:Y:S01]  /*04c0*/  @!P5 STS.64 [R7+0x100], RZ ;  /* 0x000100ff0700d388 */ /* 0x000fe20000000a00 */
[----:B------:R-:W-:-:S04]  /*04d0*/  @P1 IMAD R31, R13, UR8, R31 ;  /* 0x000000080d1f1c24 */ /* 0x000fc8000f8e021f */
[----:B0-----:R-:W-:Y:S01]  /*04e0*/  @P1 IMAD.WIDE.U32 R32, R31, 0x8, R32 ;  /* 0x000000081f201825 */ /* 0x001fe200078e0020 */
[----:B-----5:R0:W-:Y:S04]  /*04f0*/  @P4 STS.64 [R7+0x80], R8 ;  /* 0x0000800807004388 */ /* 0x0201e80000000a00 */
[----:B---3--:R1:W-:Y:S01]  /*0500*/  @P5 STS.64 [R7+0x100], R34 ;  /* 0x0001002207005388 */ /* 0x0083e20000000a00 */
[----:B------:R-:W-:-:S03]  /*0510*/  @P3 IMAD R31, R13, UR8, R30 ;  /* 0x000000080d1f3c24 */ /* 0x000fc6000f8e021e */
[----:B----4-:R2:W-:Y:S01]  /*0520*/  STS.64 [R7], R10 ;  /* 0x0000000a07007388 */ /* 0x0105e20000000a00 */
[----:B0-----:R-:W0:Y:S01]  /*0530*/  @P3 LDC.64 R8, c[0x0][0x388] ;  /* 0x0000e200ff083b82 */ /* 0x001e220000000a00 */
[----:B------:R-:W-:Y:S02]  /*0540*/  @P2 IMAD R37, R13, UR8, R36 ;  /* 0x000000080d252c24 */ /* 0x000fe4000f8e0224 */
[----:B------:R-:W3:Y:S01]  /*0550*/  @P1 LDG.E.64 R32, desc[UR10][R32.64] ;  /* 0x0000000a20201981 */ /* 0x000ee2000c1e1b00 */
[----:B-1----:R-:W-:-:S04]  /*0560*/  VIADD R34, R2, 0x60 ;  /* 0x0000006002227836 */ /* 0x002fc80000000000 */
[----:B--2---:R-:W1:Y:S01]  /*0570*/  @P2 LDC.64 R10, c[0x0][0x388] ;  /* 0x0000e200ff0a2b82 */ /* 0x004e620000000a00 */
[----:B------:R-:W-:Y:S01]  /*0580*/  ISETP.LT.AND P4, PT, R34, UR8, !P0 ;  /* 0x0000000822007c0c */ /* 0x000fe2000c781270 */
[----:B------:R-:W-:Y:S02]  /*0590*/  VIADD R2, R2, 0x70 ;  /* 0x0000007002027836 */ /* 0x000fe40000000000 */
[----:B0-----:R-:W-:-:S10]  /*05a0*/  @P3 IMAD.WIDE.U32 R8, R31, 0x8, R8 ;  /* 0x000000081f083825 */ /* 0x001fd400078e0008 */
[----:B------:R-:W0:Y:S01]  /*05b0*/  @P4 LDC.64 R30, c[0x0][0x388] ;  /* 0x0000e200ff1e4b82 */ /* 0x000e220000000a00 */
[----:B------:R-:W-:Y:S01]  /*05c0*/  ISETP.LT.AND P0, PT, R2, UR8, !P0 ;  /* 0x0000000802007c0c */ /* 0x000fe2000c701270 */
[----:B------:R-:W-:Y:S01]  /*05d0*/  @P4 IMAD R35, R13, UR8, R34 ;  /* 0x000000080d234c24 */ /* 0x000fe2000f8e0222 */
[----:B------:R-:W2:Y:S03]  /*05e0*/  @P3 LDG.E.64 R8, desc[UR10][R8.64] ;  /* 0x0000000a08083981 */ /* 0x000ea6000c1e1b00 */
[----:B0-----:R-:W-:-:S08]  /*05f0*/  @P4 IMAD.WIDE.U32 R34, R35, 0x8, R30 ;  /* 0x0000000823224825 */ /* 0x001fd000078e001e */
[----:B------:R-:W0:Y:S01]  /*0600*/  @P0 LDC.64 R30, c[0x0][0x388] ;  /* 0x0000e200ff1e0b82 */ /* 0x000e220000000a00 */
[----:B------:R-:W-:Y:S02]  /*0610*/  @P0 IMAD R13, R13, UR8, R2 ;  /* 0x000000080d0d0c24 */ /* 0x000fe4000f8e0202 */
[----:B-1----:R-:W-:Y:S01]  /*0620*/  @P2 IMAD.WIDE.U32 R10, R37, 0x8, R10 ;  /* 0x00000008250a2825 */ /* 0x002fe200078e000a */
[----:B------:R-:W4:Y:S05]  /*0630*/  @P4 LDG.E.64 R34, desc[UR10][R34.64] ;  /* 0x0000000a22224981 */ /* 0x000f2a000c1e1b00 */
[----:B------:R-:W5:Y:S01]  /*0640*/  @P2 LDG.E.64 R10, desc[UR10][R10.64] ;  /* 0x0000000a0a0a2981 */ /* 0x000f62000c1e1b00 */
[----:B0-----:R-:W-:-:S06]  /*0650*/  @P0 IMAD.WIDE.U32 R30, R13, 0x8, R30 ;  /* 0x000000080d1e0825 */ /* 0x001fcc00078e001e */
[----:B------:R-:W5:Y:S04]  /*0660*/  @P0 LDG.E.64 R30, desc[UR10][R30.64] ;  /* 0x0000000a1e1e0981 */ /* 0x000f68000c1e1b00 */
[----:B------:R0:W-:Y:S04]  /*0670*/  @!P1 STS.64 [R7+0x180], RZ ;  /* 0x000180ff07009388 */ /* 0x0001e80000000a00 */
[----:B------:R0:W-:Y:S04]  /*0680*/  @!P3 STS.64 [R7+0x200], RZ ;  /* 0x000200ff0700b388 */ /* 0x0001e80000000a00 */
[----:B------:R0:W-:Y:S04]  /*0690*/  @!P2 STS.64 [R7+0x280], RZ ;  /* 0x000280ff0700a388 */ /* 0x0001e80000000a00 */
[----:B------:R0:W-:Y:S04]  /*06a0*/  @!P4 STS.64 [R7+0x300], RZ ;  /* 0x000300ff0700c388 */ /* 0x0001e80000000a00 */
[----:B------:R0:W-:Y:S01]  /*06b0*/  @!P0 STS.64 [R7+0x380], RZ ;  /* 0x000380ff07008388 */ /* 0x0001e20000000a00 */
[----:B------:R-:W-:Y:S01]  /*06c0*/  IMAD.MOV.U32 R2, RZ, RZ, R12 ;  /* 0x000000ffff027224 */ /* 0x000fe200078e000c */
[----:B------:R-:W-:-:S02]  /*06d0*/  UMOV UR5, 0x10 ;  /* 0x0000001000057882 */ /* 0x000fc40000000000 */
[----:B---3--:R0:W-:Y:S04]  /*06e0*/  @P1 STS.64 [R7+0x180], R32 ;  /* 0x0001802007001388 */ /* 0x0081e80000000a00 */
[----:B--2---:R0:W-:Y:S04]  /*06f0*/  @P3 STS.64 [R7+0x200], R8 ;  /* 0x0002000807003388 */ /* 0x0041e80000000a00 */
[----:B----4-:R0:W-:Y:S04]  /*0700*/  @P4 STS.64 [R7+0x300], R34 ;  /* 0x0003002207004388 */ /* 0x0101e80000000a00 */
[----:B-----5:R0:W-:Y:S04]  /*0710*/  @P2 STS.64 [R7+0x280], R10 ;  /* 0x0002800a07002388 */ /* 0x0201e80000000a00 */
[----:B------:R0:W-:Y:S01]  /*0720*/  @P0 STS.64 [R7+0x380], R30 ;  /* 0x0003801e07000388 */ /* 0x0001e20000000a00 */
[----:B------:R-:W-:Y:S06]  /*0730*/  BAR.SYNC.DEFER_BLOCKING 0x0 ;  /* 0x0000000000007b1d */ /* 0x000fec0000010000 */
.L_x_1:
[----:B0-----:R-:W-:Y:S04]  /*0740*/  LDS.64 R32, [R2+-0x800] ;  /* 0xfff8000002207984 */ /* 0x001fe80000000a00 */
[----:B------:R-:W0:Y:S04]  /*0750*/  LDS.128 R8, [R6+UR5+-0x10] ;  /* 0xfffff00506087984 */ /* 0x000e280008000c00 */
[----:B------:R-:W1:Y:S04]  /*0760*/  LDS.64 R30, [R2+-0x780] ;  /* 0xfff88000021e7984 */ /* 0x000e680000000a00 */
[----:B------:R-:W2:Y:S01]  /*0770*/  LDS.64 R34, [R2+-0x700] ;  /* 0xfff9000002227984 */ /* 0x000ea20000000a00 */
[----:B0-----:R-:W-:-:S03]  /*0780*/  DFMA R14, R8, R32, R14 ;  /* 0x00000020080e722b */ /* 0x001fc6000000000e */
[----:B------:R-:W0:Y:S01]  /*0790*/  LDS.64 R32, [R2+-0x680] ;  /* 0xfff9800002207984 */ /* 0x000e220000000a00 */
[----:B-1----:R-:W-:-:S03]  /*07a0*/  DFMA R20, R8, R30, R20 ;  /* 0x0000001e0814722b */ /* 0x002fc60000000014 */
[----:B------:R-:W1:Y:S01]  /*07b0*/  LDS.64 R30, [R2+-0x600] ;  /* 0xfffa0000021e7984 */ /* 0x000e620000000a00 */
[----:B--2---:R-:W-:-:S03]  /*07c0*/  DFMA R24, R8, R34, R24 ;  /* 0x000000220818722b */ /* 0x004fc60000000018 */
        /* <DEDUP_REMOVED lines=12> */
[----:B------:R-:W2:Y:S04]  /*0890*/  LDS.64 R8, [R2+-0x280] ;  /* 0xfffd800002087984 */ /* 0x000ea80000000a00 */
[----:B------:R-:W3:Y:S01]  /*08a0*/  LDS.64 R34, [R2+-0x200] ;  /* 0xfffe000002227984 */ /* 0x000ee20000000a00 */
[----:B0-----:R-:W-:-:S03]  /*08b0*/  DFMA R20, R32, R10, R20 ;  /* 0x0000000a2014722b */ /* 0x001fc60000000014 */
[----:B------:R-:W0:Y:S01]  /*08c0*/  LDS.64 R32, [R2+-0x180] ;  /* 0xfffe800002207984 */ /* 0x000e220000000a00 */
[----:B-1----:R-:W-:-:S03]  /*08d0*/  DFMA R24, R30, R10, R24 ;  /* 0x0000000a1e18722b */ /* 0x002fc60000000018 */
[----:B------:R-:W1:Y:S01]  /*08e0*/  LDS.64 R30, [R2+-0x100] ;  /* 0xffff0000021e7984 */ /* 0x000e620000000a00 */
[----:B--2---:R-:W-:-:S03]  /*08f0*/  DFMA R22, R8, R10, R22 ;  /* 0x0000000a0816722b */ /* 0x004fc60000000016 */
[----:B------:R-:W2:Y:S01]  /*0900*/  LDS.64 R8, [R2+-0x80] ;  /* 0xffff800002087984 */ /* 0x000ea20000000a00 */
[----:B---3--:R-:W-:-:S03]  /*0910*/  DFMA R18, R34, R10, R18 ;  /* 0x0000000a2212722b */ /* 0x008fc60000000012 */
[----:B------:R-:W-:Y:S01]  /*0920*/  LDS.64 R34, [R2+0x100] ;  /* 0x0001000002227984 */ /* 0x000fe20000000a00 */
[----:B0-----:R-:W-:-:S03]  /*0930*/  DFMA R26, R32, R10, R26 ;  /* 0x0000000a201a722b */ /* 0x001fc6000000001a */
[----:B------:R-:W-:Y:S01]  /*0940*/  LDS.64 R32, [R2] ;  /* 0x0000000002207984 */ /* 0x000fe20000000a00 */
[----:B-1----:R-:W-:-:S03]  /*0950*/  DFMA R16, R30, R10, R16 ;  /* 0x0000000a1e10722b */ /* 0x002fc60000000010 */
[----:B------:R-:W-:Y:S01]  /*0960*/  LDS.64 R30, [R2+0x80] ;  /* 0x00008000021e7984 */ /* 0x000fe20000000a00 */
[----:B--2---:R-:W-:-:S03]  /*0970*/  DFMA R28, R8, R10, R28 ;  /* 0x0000000a081c722b */ /* 0x004fc6000000001c */
[----:B------:R-:W0:Y:S01]  /*0980*/  LDS.128 R8, [R6+UR5] ;  /* 0x0000000506087984 */ /* 0x000e220008000c00 */
[----:B------:R-:W-:-:S04]  /*0990*/  UIADD3 UR5, UPT, UPT, UR5, 0x20, URZ ;  /* 0x0000002005057890 */ /* 0x000fc8000fffe0ff */
[----:B------:R-:W-:Y:S01]  /*09a0*/  UISETP.NE.AND UP0, UPT, UR5, 0x90, UPT ;  /* 0x000000900500788c */ /* 0x000fe2000bf05270 */
[C---:B0-----:R-:W-:Y:S02]  /*09b0*/  DFMA R14, R8.reuse, R32, R14 ;  /* 0x00000020080e722b */ /* 0x041fe4000000000e */
[C---:B------:R-:W-:Y:S01]  /*09c0*/  DFMA R20, R8.reuse, R30, R20 ;  /* 0x0000001e0814722b */ /* 0x040fe20000000014 */
[----:B------:R-:W0:Y:S01]  /*09d0*/  LDS.64 R32, [R2+0x180] ;  /* 0x0001800002207984 */ /* 0x000e220000000a00 */
[----:B------:R-:W-:-:S03]  /*09e0*/  DFMA R24, R8, R34, R24 ;  /* 0x000000220818722b */ /* 0x000fc60000000018 */
[----:B------:R-:W1:Y:S04]  /*09f0*/  LDS.64 R30, [R2+0x200] ;  /* 0x00020000021e7984 */ /* 0x000e680000000a00 */
[----:B------:R-:W2:Y:S01]  /*0a00*/  LDS.64 R34, [R2+0x280] ;  /* 0x0002800002227984 */ /* 0x000ea20000000a00 */
[----:B0-----:R-:W-:-:S03]  /*0a10*/  DFMA R22, R8, R32, R22 ;  /* 0x000000200816722b */ /* 0x001fc60000000016 */
[----:B------:R-:W0:Y:S01]  /*0a20*/  LDS.64 R32, [R2+0x300] ;  /* 0x0003000002207984 */ /* 0x000e220000000a00 */
[----:B-1----:R-:W-:-:S03]  /*0a30*/  DFMA R18, R8, R30, R18 ;  /* 0x0000001e0812722b */ /* 0x002fc60000000012 */
[----:B------:R-:W1:Y:S01]  /*0a40*/  LDS.64 R30, [R2+0x380] ;  /* 0x00038000021e7984 */ /* 0x000e620000000a00 */
[----:B--2---:R-:W-:-:S03]  /*0a50*/  DFMA R26, R8, R34, R26 ;  /* 0x00000022081a722b */ /* 0x004fc6000000001a */
[----:B------:R-:W2:Y:S01]  /*0a60*/  LDS.64 R34, [R2+0x400] ;  /* 0x0004000002227984 */ /* 0x000ea20000000a00 */
[----:B0-----:R-:W-:-:S03]  /*0a70*/  DFMA R16, R8, R32, R16 ;  /* 0x000000200810722b */ /* 0x001fc60000000010 */
[----:B------:R-:W0:Y:S01]  /*0a80*/  LDS.64 R32, [R2+0x480] ;  /* 0x0004800002207984 */ /* 0x000e220000000a00 */
[----:B-1----:R-:W-:-:S03]  /*0a90*/  DFMA R28, R8, R30, R28 ;  /* 0x0000001e081c722b */ /* 0x002fc6000000001c */
[----:B------:R-:W1:Y:S01]  /*0aa0*/  LDS.64 R30, [R2+0x500] ;  /* 0x00050000021e7984 */ /* 0x000e620000000a00 */
[----:B--2---:R-:W-:-:S03]  /*0ab0*/  DFMA R14, R34, R10, R14 ;  /* 0x0000000a220e722b */ /* 0x004fc6000000000e */
[----:B------:R-:W2:Y:S04]  /*0ac0*/  LDS.64 R8, [R2+0x580] ;  /* 0x0005800002087984 */ /* 0x000ea80000000a00 */
[----:B------:R-:W3:Y:S01]  /*0ad0*/  LDS.64 R34, [R2+0x600] ;  /* 0x0006000002227984 */ /* 0x000ee20000000a00 */
[----:B0-----:R-:W-:-:S03]  /*0ae0*/  DFMA R20, R32, R10, R20 ;  /* 0x0000000a2014722b */ /* 0x001fc60000000014 */
[----:B------:R-:W0:Y:S01]  /*0af0*/  LDS.64 R32, [R2+0x680] ;  /* 0x0006800002207984 */ /* 0x000e220000000a00 */
[----:B-1----:R-:W-:-:S03]  /*0b00*/  DFMA R24, R30, R10, R24 ;  /* 0x0000000a1e18722b */ /* 0x002fc60000000018 */
[----:B------:R-:W1:Y:S01]  /*0b10*/  LDS.64 R30, [R2+0x700] ;  /* 0x00070000021e7984 */ /* 0x000e620000000a00 */
[----:B--2---:R-:W-:-:S03]  /*0b20*/  DFMA R22, R8, R10, R22 ;  /* 0x0000000a0816722b */ /* 0x004fc60000000016 */
[----:B------:R2:W4:Y:S01]  /*0b30*/  LDS.64 R8, [R2+0x780] ;  /* 0x0007800002087984 */ /* 0x0005220000000a00 */
[-C--:B---3--:R-:W-:Y:S01]  /*0b40*/  DFMA R18, R34, R10.reuse, R18 ;  /* 0x0000000a2212722b */ /* 0x088fe20000000012 */
[----:B--2---:R-:W-:Y:S01]  /*0b50*/  VIADD R2, R2, 0x1000 ;  /* 0x0000100002027836 */ /* 0x004fe20000000000 */
[-C--:B0-----:R-:W-:Y:S02]  /*0b60*/  DFMA R26, R32, R10.reuse, R26 ;  /* 0x0000000a201a722b */ /* 0x081fe4000000001a */
[-C--:B-1----:R-:W-:Y:S02]  /*0b70*/  DFMA R16, R30, R10.reuse, R16 ;  /* 0x0000000a1e10722b */ /* 0x082fe40000000010 */
[----:B----4-:R-:W-:Y:S01]  /*0b80*/  DFMA R28, R8, R10, R28 ;  /* 0x0000000a081c722b */ /* 0x010fe2000000001c */
[----:B------:R-:W-:Y:S10]  /*0b90*/  BRA.U UP0, `(.L_x_1) ;  /* 0xfffffff900e87547 */ /* 0x000ff4000b83ffff */
[----:B------:R-:W-:Y:S01]  /*0ba0*/  VIADD R4, R4, 0x1 ;  /* 0x0000000104047836 */ /* 0x000fe20000000000 */
[----:B------:R-:W-:Y:S04]  /*0bb0*/  BAR.SYNC.DEFER_BLOCKING 0x0 ;  /* 0x0000000000007b1d */ /* 0x000fe80000010000 */
[----:B------:R-:W-:-:S13]  /*0bc0*/  ISETP.NE.AND P0, PT, R4, UR4, PT ;  /* 0x0000000404007c0c */ /* 0x000fda000bf05270 */
[----:B------:R-:W-:Y:S05]  /*0bd0*/  @P0 BRA `(.L_x_2) ;  /* 0xfffffff400880947 */ /* 0x000fea000383ffff */
.L_x_0:
[----:B------:R-:W2:Y:S01]  /*0be0*/  S2R R7, SR_TID.X ;  /* 0x0000000000077919 */ /* 0x000ea20000002100 */
[----:B------:R-:W0:Y:S01]  /*0bf0*/  LDC.64 R4, c[0x0][0x390] ;  /* 0x0000e400ff047b82 */ /* 0x000e220000000a00 */
[----:B--2---:R-:W-:-:S05]  /*0c00*/  IMAD R0, R0, 0x80, R7 ;  /* 0x0000008000007824 */ /* 0x004fca00078e0207 */
[----:B------:R-:W-:Y:S02]  /*0c10*/  VIMNMX R2, PT, PT, R3, R0, !PT ;  /* 0x0000000003027248 */ /* 0x000fe40007fe0100 */
[--C-:B------:R-:W-:Y:S02]  /*0c20*/  VIADDMNMX R7, R0, 0x20, R3.reuse, !PT ;  /* 0x0000002000077846 */ /* 0x100fe40007800103 */
[----:B------:R-:W-:Y:S02]  /*0c30*/  ISETP.GE.AND P6, PT, R2, UR8, PT ;  /* 0x0000000802007c0c */ /* 0x000fe4000bfc6270 */
[----:B------:R-:W-:Y:S01]  /*0c40*/  ISETP.GE.AND P4, PT, R7, UR8, PT ;  /* 0x0000000807007c0c */ /* 0x000fe2000bf86270 */
[----:B------:R-:W-:Y:S01]  /*0c50*/  IMAD R7, R3, UR8, R0 ;  /* 0x0000000803077c24 */ /* 0x000fe2000f8e0200 */
[C-C-:B------:R-:W-:Y:S02]  /*0c60*/  VIADDMNMX R6, R0.reuse, 0x10, R3.reuse, !PT ;  /* 0x0000001000067846 */ /* 0x140fe40007800103 */
[----:B------:R-:W-:Y:S01]  /*0c70*/  VIADDMNMX R8, R0, 0x30, R3, !PT ;  /* 0x0000003000087846 */ /* 0x000fe20007800103 */
[----:B0-----:R-:W-:Y:S01]  /*0c80*/  IMAD.WIDE R4, R7, 0x8, R4 ;  /* 0x0000000807047825 */ /* 0x001fe200078e0204 */
[----:B------:R-:W-:-:S02]  /*0c90*/  ISETP.GE.AND P5, PT, R6, UR8, PT ;  /* 0x0000000806007c0c */ /* 0x000fc4000bfa6270 */
[----:B------:R-:W-:Y:S02]  /*0ca0*/  ISETP.GE.AND P3, PT, R8, UR8, PT ;  /* 0x0000000808007c0c */ /* 0x000fe4000bf66270 */
[C-C-:B------:R-:W-:Y:S01]  /*0cb0*/  VIADDMNMX R2, R0.reuse, 0x40, R3.reuse, !PT ;  /* 0x0000004000027846 */ /* 0x140fe20007800103 */
[----:B------:R0:W-:Y:S01]  /*0cc0*/  @!P6 STG.E.64 desc[UR10][R4.64], R14 ;  /* 0x0000000e0400e986 */ /* 0x0001e2000c101b0a */
[C-C-:B------:R-:W-:Y:S02]  /*0cd0*/  VIADDMNMX R6, R0.reuse, 0x50, R3.reuse, !PT ;  /* 0x0000005000067846 */ /* 0x140fe40007800103 */
[C-C-:B------:R-:W-:Y:S01]  /*0ce0*/  VIADDMNMX R8, R0.reuse, 0x60, R3.reuse, !PT ;  /* 0x0000006000087846 */ /* 0x140fe20007800103 */
[----:B------:R0:W-:Y:S01]  /*0cf0*/  @!P4 STG.E.64 desc[UR10][R4.64+0x100], R24 ;  /* 0x000100180400c986 */ /* 0x0001e2000c101b0a */
[----:B------:R-:W-:Y:S02]  /*0d00*/  VIADDMNMX R3, R0, 0x70, R3, !PT ;  /* 0x0000007000037846 */ /* 0x000fe40007800103 */
[----:B------:R-:W-:Y:S01]  /*0d10*/  ISETP.GE.AND P2, PT, R2, UR8, PT ;  /* 0x0000000802007c0c */ /* 0x000fe2000bf46270 */
[----:B------:R0:W-:Y:S01]  /*0d20*/  @!P5 STG.E.64 desc[UR10][R4.64+0x80], R20 ;  /* 0x000080140400d986 */ /* 0x0001e2000c101b0a */
[----:B------:R-:W-:-:S02]  /*0d30*/  ISETP.GE.AND P1, PT, R6, UR8, PT ;  /* 0x0000000806007c0c */ /* 0x000fc4000bf26270 */
[----:B------:R-:W-:Y:S01]  /*0d40*/  ISETP.GE.AND P0, PT, R8, UR8, PT ;  /* 0x0000000808007c0c */ /* 0x000fe2000bf06270 */
[----:B------:R0:W-:Y:S01]  /*0d50*/  @!P3 STG.E.64 desc[UR10][R4.64+0x180], R22 ;  /* 0x000180160400b986 */ /* 0x0001e2000c101b0a */
[----:B------:R-:W-:-:S07]  /*0d60*/  ISETP.GE.AND P6, PT, R3, UR8, PT ;  /* 0x0000000803007c0c */ /* 0x000fce000bfc6270 */
[----:B------:R0:W-:Y:S04]  /*0d70*/  @!P2 STG.E.64 desc[UR10][R4.64+0x200], R18 ;  /* 0x000200120400a986 */ /* 0x0001e8000c101b0a */
[----:B------:R0:W-:Y:S04]  /*0d80*/  @!P1 STG.E.64 desc[UR10][R4.64+0x280], R26 ;  /* 0x0002801a04009986 */ /* 0x0001e8000c101b0a */
[----:B------:R0:W-:Y:S01]  /*0d90*/  @!P0 STG.E.64 desc[UR10][R4.64+0x300], R16 ;  /* 0x0003001004008986 */ /* 0x0001e2000c101b0a */
[----:B------:R-:W-:Y:S05]  /*0da0*/  @P6 EXIT ;  /* 0x000000000000694d */ /* 0x000fea0003800000 */
[----:B------:R-:W-:Y:S01]  /*0db0*/  STG.E.64 desc[UR10][R4.64+0x380], R28 ;  /* 0x0003801c04007986 */ /* 0x000fe2000c101b0a */
[----:B------:R-:W-:Y:S05]  /*0dc0*/  EXIT ;  /* 0x000000000000794d */ /* 0x000fea0003800000 */
.L_x_3:
[----:B------:R-:W-:-:S00]  /*0dd0*/  BRA `(.L_x_3) ;  /* 0xfffffffc00fc7947 */ /* 0x000fc0000383ffff */
[----:B------:R-:W-:-:S00]  /*0de0*/  NOP ;  /* 0x0000000000007918 */ /* 0x000fc00000000000 */
        /* <DEDUP_REMOVED lines=9> */
.L_x_37:


//--------------------- .text._Z23kernelTiledSharedMemoryPKdS0_Pdi --------------------------
	.section	.text._Z23kernelTiledSharedMemoryPKdS0_Pdi,"ax",@progbits
	.align	128
        .global         _Z23kernelTiledSharedMemoryPKdS0_Pdi
        .type           _Z23kernelTiledSharedMemoryPKdS0_Pdi,@function
        .size           _Z23kernelTiledSharedMemoryPKdS0_Pdi,(.L_x_38 - _Z23kernelTiledSharedMemoryPKdS0_Pdi)
        .other          _Z23kernelTiledSharedMemoryPKdS0_Pdi,@"STO_CUDA_ENTRY STV_DEFAULT"
_Z23kernelTiledSharedMemoryPKdS0_Pdi:
.text._Z23kernelTiledSharedMemoryPKdS0_Pdi:
[----:B------:R-:W-:Y:S01]  /*0000*/  LDC R1, c[0x0][0x37c] ;  /* 0x0000df00ff017b82 */ /* 0x000fe20000000800 */
[----:B------:R-:W0:Y:S01]  /*0010*/  LDCU UR4, c[0x0][0x398] ;  /* 0x00007300ff0477ac */ /* 0x000e220008000800 */
[----:B------:R-:W1:Y:S01]  /*0020*/  S2R R20, SR_CTAID.Y ;  /* 0x0000000000147919 */ /* 0x000e620000002600 */
[----:B------:R-:W-:Y:S01]  /*0030*/  CS2R R10, SRZ ;  /* 0x00000000000a7805 */ /* 0x000fe2000001ff00 */
[----:B------:R-:W2:Y:S01]  /*0040*/  LDCU.64 UR8, c[0x0][0x358] ;  /* 0x00006b00ff0877ac */ /* 0x000ea20008000a00 */
[----:B------:R-:W1:Y:S01]  /*0050*/  S2R R18, SR_TID.Y ;  /* 0x0000000000127919 */ /* 0x000e620000002200 */
[----:B------:R-:W3:Y:S01]  /*0060*/  S2R R4, SR_CTAID.X ;  /* 0x0000000000047919 */ /* 0x000ee20000002500 */
[----:B------:R-:W3:Y:S01]  /*0070*/  S2R R19, SR_TID.X ;  /* 0x0000000000137919 */ /* 0x000ee20000002100 */
[----:B0-----:R-:W-:-:S05]  /*0080*/  IMAD.U32 R6, RZ, RZ, UR4 ;  /* 0x00000004ff067e24 */ /* 0x001fca000f8e00ff */
[----:B------:R-:W-:Y:S01]  /*0090*/  ISETP.GE.AND P0, PT, R6, 0x1, PT ;  /* 0x000000010600780c */ /* 0x000fe20003f06270 */
[----:B-1----:R-:W-:Y:S02]  /*00a0*/  IMAD R20, R20, 0x10, R18 ;  /* 0x0000001014147824 */ /* 0x002fe400078e0212 */
[----:B---3--:R-:W-:-:S10]  /*00b0*/  IMAD R21, R4, 0x10, R19 ;  /* 0x0000001004157824 */ /* 0x008fd400078e0213 */
[----:B--2---:R-:W-:Y:S05]  /*00c0*/  @!P0 BRA `(.L_x_4) ;  /* 0x0000000400448947 */ /* 0x004fea0003800000 */
[----:B------:R-:W0:Y:S01]  /*00d0*/  S2UR UR6, SR_CgaCtaId ;  /* 0x00000000000679c3 */ /* 0x000e220000008800 */
[----:B------:R-:W-:Y:S01]  /*00e0*/  UMOV UR4, 0x400 ;  /* 0x0000040000047882 */ /* 0x000fe20000000000 */
[----:B------:R-:W-:Y:S01]  /*00f0*/  IADD3 R2, PT, PT, R6, 0xf, RZ ;  /* 0x0000000f06027810 */ /* 0x000fe20007ffe0ff */
[----:B------:R-:W-:Y:S01]  /*0100*/  UIADD3 UR5, UPT, UPT, UR4, 0x800, URZ ;  /* 0x0000080004057890 */ /* 0x000fe2000fffe0ff */
[-CC-:B------:R-:W-:Y:S01]  /*0110*/  IMAD R17, R18, R6.reuse, R19.reuse ;  /* 0x0000000612117224 */ /* 0x180fe200078e0213 */
[----:B------:R-:W-:Y:S02]  /*0120*/  CS2R R10, SRZ ;  /* 0x00000000000a7805 */ /* 0x000fe4000001ff00 */
[----:B------:R-:W-:Y:S01]  /*0130*/  SHF.R.U32.HI R2, RZ, 0x4, R2 ;  /* 0x00000004ff027819 */ /* 0x000fe20000011602 */
[----:B------:R-:W-:Y:S01]  /*0140*/  IMAD R7, R20, R6, R19 ;  /* 0x0000000614077224 */ /* 0x000fe200078e0213 */
[----:B------:R-:W1:Y:S01]  /*0150*/  LDC R0, c[0x0][0x398] ;  /* 0x0000e600ff007b82 */ /* 0x000e620000000800 */
[----:B------:R-:W-:-:S02]  /*0160*/  IMAD R17, R4, 0x10, R17 ;  /* 0x0000001004117824 */ /* 0x000fc400078e0211 */
[----:B------:R-:W-:Y:S01]  /*0170*/  IMAD.MOV R16, RZ, RZ, -R2 ;  /* 0x000000ffff107224 */ /* 0x000fe200078e0a02 */
[----:B0-----:R-:W-:Y:S02]  /*0180*/  ULEA UR5, UR6, UR5, 0x18 ;  /* 0x0000000506057291 */ /* 0x001fe4000f8ec0ff */
[----:B------:R-:W-:-:S04]  /*0190*/  ULEA UR4, UR6, UR4, 0x18 ;  /* 0x0000000406047291 */ /* 0x000fc8000f8ec0ff */
[----:B------:R-:W-:Y:S02]  /*01a0*/  LEA R3, R19, UR5, 0x3 ;  /* 0x0000000513037c11 */ /* 0x000fe4000f8e18ff */
[----:B------:R-:W-:-:S03]  /*01b0*/  LEA R5, R18, UR4, 0x7 ;  /* 0x0000000412057c11 */ /* 0x000fc6000f8e38ff */
[----:B------:R-:W-:Y:S01]  /*01c0*/  IMAD R2, R18, 0x80, R3 ;  /* 0x0000008012027824 */ /* 0x000fe200078e0203 */
[----:B------:R-:W-:-:S07]  /*01d0*/  LEA R4, R19, R5, 0x3 ;  /* 0x0000000513047211 */ /* 0x000fce00078e18ff */
.L_x_5:
[----:B-1----:R-:W-:Y:S01]  /*01e0*/  IMAD.MOV.U32 R6, RZ, RZ, R0 ;  /* 0x000000ffff067224 */ /* 0x002fe200078e0000 */
[----:B------:R-:W-:Y:S02]  /*01f0*/  VIMNMX.U32 R9, PT, PT, R20, R19, !PT ;  /* 0x0000001314097248 */ /* 0x000fe40007fe0000 */
[----:B------:R-:W-:Y:S02]  /*0200*/  CS2R R28, SRZ ;  /* 0x00000000001c7805 */ /* 0x000fe4000001ff00 */
[----:B------:R-:W-:Y:S02]  /*0210*/  CS2R R26, SRZ ;  /* 0x00000000001a7805 */ /* 0x000fe4000001ff00 */
[-C--:B------:R-:W-:Y:S02]  /*0220*/  ISETP.GE.U32.AND P0, PT, R18, R6.reuse, PT ;  /* 0x000000061200720c */ /* 0x080fe40003f06070 */
[-C--:B------:R-:W-:Y:S02]  /*0230*/  ISETP.GE.U32.AND P1, PT, R9, R6.reuse, PT ;  /* 0x000000060900720c */ /* 0x080fe40003f26070 */
[----:B------:R-:W-:-:S11]  /*0240*/  ISETP.GE.OR P0, PT, R21, R6, P0 ;  /* 0x000000061500720c */ /* 0x000fd60000706670 */
[----:B------:R-:W0:Y:S08]  /*0250*/  @!P1 LDC.64 R12, c[0x0][0x380] ;  /* 0x0000e000ff0c9b82 */ /* 0x000e300000000a00 */
[----:B------:R-:W1:Y:S01]  /*0260*/  @!P0 LDC.64 R8, c[0x0][0x388] ;  /* 0x0000e200ff088b82 */ /* 0x000e620000000a00 */
[----:B0-----:R-:W-:-:S05]  /*0270*/  @!P1 IMAD.WIDE.U32 R14, R7, 0x8, R12 ;  /* 0x00000008070e9825 */ /* 0x001fca00078e000c */
[----:B------:R-:W2:Y:S01]  /*0280*/  @!P1 LDG.E.64 R28, desc[UR8][R14.64] ;  /* 0x000000080e1c9981 */ /* 0x000ea2000c1e1b00 */
[----:B-1----:R-:W-:-:S05]  /*0290*/  @!P0 IMAD.WIDE.U32 R8, R17, 0x8, R8 ;  /* 0x0000000811088825 */ /* 0x002fca00078e0008 */
[----:B------:R-:W3:Y:S04]  /*02a0*/  @!P0 LDG.E.64 R26, desc[UR8][R8.64] ;  /* 0x00000008081a8981 */ /* 0x000ee8000c1e1b00 */
[----:B--2---:R-:W-:Y:S04]  /*02b0*/  STS.64 [R4], R28 ;  /* 0x0000001c04007388 */ /* 0x004fe80000000a00 */
[----:B---3--:R-:W-:Y:S01]  /*02c0*/  STS.64 [R2], R26 ;  /* 0x0000001a02007388 */ /* 0x008fe20000000a00 */
[----:B------:R-:W-:Y:S06]  /*02d0*/  BAR.SYNC.DEFER_BLOCKING 0x0 ;  /* 0x0000000000007b1d */ /* 0x000fec0000010000 */
[----:B------:R-:W-:Y:S04]  /*02e0*/  LDS.64 R24, [R3] ;  /* 0x0000000003187984 */ /* 0x000fe80000000a00 */
[----:B------:R-:W0:Y:S04]  /*02f0*/  LDS.128 R12, [R5] ;  /* 0x00000000050c7984 */ /* 0x000e280000000c00 */
[----:B------:R-:W1:Y:S01]  /*0300*/  LDS.64 R22, [R3+0x80] ;  /* 0x0000800003167984 */ /* 0x000e620000000a00 */
[----:B0-----:R-:W-:-:S03]  /*0310*/  DFMA R24, R12, R24, R10 ;  /* 0x000000180c18722b */ /* 0x001fc6000000000a */
[----:B------:R-:W-:Y:S04]  /*0320*/  LDS.64 R12, [R3+0x100] ;  /* 0x00010000030c7984 */ /* 0x000fe80000000a00 */
[----:B------:R-:W0:Y:S01]  /*0330*/  LDS.128 R8, [R5+0x10] ;  /* 0x0000100005087984 */ /* 0x000e220000000c00 */
[----:B-1----:R-:W-:-:S03]  /*0340*/  DFMA R14, R22, R14, R24 ;  /* 0x0000000e160e722b */ /* 0x002fc60000000018 */
[----:B------:R-:W1:Y:S04]  /*0350*/  LDS.64 R22, [R3+0x180] ;  /* 0x0001800003167984 */ /* 0x000e680000000a00 */
[----:B------:R-:W-:Y:S01]  /*0360*/  LDS.64 R24, [R3+0x200] ;  /* 0x0002000003187984 */ /* 0x000fe20000000a00 */
[----:B0-----:R-:W-:-:S03]  /*0370*/  DFMA R8, R8, R12, R14 ;  /* 0x0000000c0808722b */ /* 0x001fc6000000000e */
[----:B------:R-:W0:Y:S05]  /*0380*/  LDS.128 R12, [R5+0x20] ;  /* 0x00002000050c7984 */ /* 0x000e2a0000000c00 */
[----:B-1----:R-:W-:Y:S01]  /*0390*/  DFMA R8, R22, R10, R8 ;  /* 0x0000000a1608722b */ /* 0x002fe20000000008 */
[----:B------:R-:W1:Y:S07]  /*03a0*/  LDS.64 R22, [R3+0x280] ;  /* 0x0002800003167984 */ /* 0x000e6e0000000a00 */
[----:B0-----:R-:W-:Y:S01]  /*03b0*/  DFMA R24, R12, R24, R8 ;  /* 0x000000180c18722b */ /* 0x001fe20000000008 */
[----:B------:R-:W-:Y:S04]  /*03c0*/  LDS.64 R12, [R3+0x300] ;  /* 0x00030000030c7984 */ /* 0x000fe80000000a00 */
[----:B------:R-:W0:Y:S03]  /*03d0*/  LDS.128 R8, [R5+0x30] ;  /* 0x0000300005087984 */ /* 0x000e260000000c00 */
[----:B-1----:R-:W-:Y:S01]  /*03e0*/  DFMA R14, R22, R14, R24 ;  /* 0x0000000e160e722b */ /* 0x002fe20000000018 */
[----:B------:R-:W1:Y:S04]  /*03f0*/  LDS.64 R22, [R3+0x380] ;  /* 0x0003800003167984 */ /* 0x000e680000000a00 */
[----:B------:R-:W-:Y:S03]  /*0400*/  LDS.64 R24, [R3+0x400] ;  /* 0x0004000003187984 */ /* 0x000fe60000000a00 */
[----:B0-----:R-:W-:-:S02]  /*0410*/  DFMA R8, R8, R12, R14 ;  /* 0x0000000c0808722b */ /* 0x001fc4000000000e */
[----:B------:R-:W0:Y:S06]  /*0420*/  LDS.128 R12, [R5+0x40] ;  /* 0x00004000050c7984 */ /* 0x000e2c0000000c00 */
        /* <DEDUP_REMOVED lines=16> */
[----:B------:R-:W1:Y:S01]  /*0530*/  LDS.64 R14, [R3+0x780] ;  /* 0x00078000030e7984 */ /* 0x000e620000000a00 */
[----:B------:R-:W-:Y:S01]  /*0540*/  IADD3 R16, PT, PT, R16, 0x1, RZ ;  /* 0x0000000110107810 */ /* 0x000fe20007ffe0ff */
[----:B------:R-:W-:Y:S03]  /*0550*/  BAR.SYNC.DEFER_BLOCKING 0x0 ;  /* 0x0000000000007b1d */ /* 0x000fe60000010000 */
[----:B------:R-:W-:Y:S01]  /*0560*/  ISETP.NE.AND P0, PT, R16, RZ, PT ;  /* 0x000000ff1000720c */ /* 0x000fe20003f05270 */
[----:B------:R-:W-:Y:S01]  /*0570*/  VIADD R19, R19, 0x10 ;  /* 0x0000001013137836 */ /* 0x000fe20000000000 */
[----:B------:R-:W-:Y:S01]  /*0580*/  IADD3 R7, PT, PT, R7, 0x10, RZ ;  /* 0x0000001007077810 */ /* 0x000fe20007ffe0ff */
[----:B------:R-:W-:-:S02]  /*0590*/  VIADD R18, R18, 0x10 ;  /* 0x0000001012127836 */ /* 0x000fc40000000000 */
[----:B------:R-:W-:Y:S01]  /*05a0*/  IMAD R17, R6, 0x10, R17 ;  /* 0x0000001006117824 */ /* 0x000fe200078e0211 */
[----:B0-----:R-:W-:-:S08]  /*05b0*/  DFMA R8, R8, R12, R22 ;  /* 0x0000000c0808722b */ /* 0x001fd00000000016 */
[----:B-1----:R-:W-:Y:S01]  /*05c0*/  DFMA R10, R14, R10, R8 ;  /* 0x0000000a0e0a722b */ /* 0x002fe20000000008 */
[----:B------:R-:W-:Y:S10]  /*05d0*/  @P0 BRA `(.L_x_5) ;  /* 0xfffffffc00000947 */ /* 0x000ff4000383ffff */
.L_x_4:
[----:B------:R-:W-:-:S04]  /*05e0*/  VIMNMX R3, PT, PT, R20, R21, !PT ;  /* 0x0000001514037248 */ /* 0x000fc80007fe0100 */
[----:B------:R-:W-:-:S13]  /*05f0*/  ISETP.GE.AND P0, PT, R3, R6, PT ;  /* 0x000000060300720c */ /* 0x000fda0003f06270 */
[----:B------:R-:W-:Y:S05]  /*0600*/  @P0 EXIT ;  /* 0x000000000000094d */ /* 0x000fea0003800000 */
[----:B------:R-:W0:Y:S01]  /*0610*/  LDC.64 R2, c[0x0][0x390] ;  /* 0x0000e400ff027b82 */ /* 0x000e220000000a00 */
[----:B------:R-:W-:-:S04]  /*0620*/  IMAD R21, R20, R6, R21 ;  /* 0x0000000614157224 */ /* 0x000fc800078e0215 */
[----:B0-----:R-:W-:-:S05]  /*0630*/  IMAD.WIDE R2, R21, 0x8, R2 ;  /* 0x0000000815027825 */ /* 0x001fca00078e0202 */
[----:B------:R-:W-:Y:S01]  /*0640*/  STG.E.64 desc[UR8][R2.64], R10 ;  /* 0x0000000a02007986 */ /* 0x000fe2000c101b08 */
[----:B------:R-:W-:Y:S05]  /*0650*/  EXIT ;  /* 0x000000000000794d */ /* 0x000fea0003800000 */
.L_x_6:
        /* <DEDUP_REMOVED lines=10> */
.L_x_38:


//--------------------- .text._Z19kernelFullOptimizedPKdS0_Pdi --------------------------
	.section	.text._Z19kernelFullOptimizedPKdS0_Pdi,"ax",@progbits
	.align	128
        .global         _Z19kernelFullOptimizedPKdS0_Pdi
        .type           _Z19kernelFullOptimizedPKdS0_Pdi,@function
        .size           _Z19kernelFullOptimizedPKdS0_Pdi,(.L_x_39 - _Z19kernelFullOptimizedPKdS0_Pdi)
        .other          _Z19kernelFullOptimizedPKdS0_Pdi,@"STO_CUDA_ENTRY STV_DEFAULT"
_Z19kernelFullOptimizedPKdS0_Pdi:
.text._Z19kernelFullOptimizedPKdS0_Pdi:
[----:B------:R-:W-:Y:S01]  /*0000*/  LDC R1, c[0x0][0x37c] ;  /* 0x0000df00ff017b82 */ /* 0x000fe20000000800 */
[----:B------:R-:W0:Y:S07]  /*0010*/  S2R R0, SR_TID.Y ;  /* 0x0000000000007919 */ /* 0x000e2e0000002200 */
[----:B------:R-:W0:Y:S01]  /*0020*/  S2UR UR5, SR_CTAID.Y ;  /* 0x00000000000579c3 */ /* 0x000e220000002600 */
[----:B------:R-:W1:Y:S01]  /*0030*/  LDCU UR4, c[0x0][0x398] ;  /* 0x00007300ff0477ac */ /* 0x000e620008000800 */
[----:B------:R-:W2:Y:S06]  /*0040*/  S2R R5, SR_TID.X ;  /* 0x0000000000057919 */ /* 0x000eac0000002100 */
[----:B------:R-:W0:Y:S08]  /*0050*/  LDC R3, c[0x0][0x364] ;  /* 0x0000d900ff037b82 */ /* 0x000e300000000800 */
[----:B------:R-:W2:Y:S08]  /*0060*/  S2UR UR6, SR_CTAID.X ;  /* 0x00000000000679c3 */ /* 0x000eb00000002500 */
[----:B------:R-:W2:Y:S01]  /*0070*/  LDC R2, c[0x0][0x360] ;  /* 0x0000d800ff027b82 */ /* 0x000ea20000000800 */
[----:B0-----:R-:W-:-:S05]  /*0080*/  IMAD R3, R3, UR5, R0 ;  /* 0x0000000503037c24 */ /* 0x001fca000f8e0200 */
[----:B-1----:R-:W-:Y:S01]  /*0090*/  ISETP.GE.AND P0, PT, R3, UR4, PT ;  /* 0x0000000403007c0c */ /* 0x002fe2000bf06270 */
[----:B--2---:R-:W-:-:S12]  /*00a0*/  IMAD R0, R2, UR6, R5 ;  /* 0x0000000602007c24 */ /* 0x004fd8000f8e0205 */
[----:B------:R-:W-:Y:S05]  /*00b0*/  @P0 EXIT ;  /* 0x000000000000094d */ /* 0x000fea0003800000 */
[----:B------:R-:W0:Y:S01]  /*00c0*/  LDCU.64 UR6, c[0x0][0x388] ;  /* 0x00007100ff0677ac */ /* 0x000e220008000a00 */
[----:B------:R-:W-:Y:S01]  /*00d0*/  IMAD.SHL.U32 R0, R0, 0x8, RZ ;  /* 0x0000000800007824 */ /* 0x000fe200078e00ff */
[----:B------:R-:W-:Y:S02]  /*00e0*/  CS2R R12, SRZ ;  /* 0x00000000000c7805 */ /* 0x000fe4000001ff00 */
[----:B------:R-:W-:Y:S02]  /*00f0*/  CS2R R14, SRZ ;  /* 0x00000000000e7805 */ /* 0x000fe4000001ff00 */
[----:B------:R-:W-:Y:S02]  /*0100*/  CS2R R30, SRZ ;  /* 0x00000000001e7805 */ /* 0x000fe4000001ff00 */
[----:B------:R-:W-:Y:S02]  /*0110*/  CS2R R16, SRZ ;  /* 0x0000000000107805 */ /* 0x000fe4000001ff00 */
[----:B------:R-:W-:-:S02]  /*0120*/  CS2R R18, SRZ ;  /* 0x0000000000127805 */ /* 0x000fc4000001ff00 */
[----:B------:R-:W-:Y:S02]  /*0130*/  CS2R R20, SRZ ;  /* 0x0000000000147805 */ /* 0x000fe4000001ff00 */
[----:B------:R-:W-:Y:S02]  /*0140*/  CS2R R22, SRZ ;  /* 0x0000000000167805 */ /* 0x000fe4000001ff00 */
[----:B------:R-:W-:Y:S01]  /*0150*/  CS2R R24, SRZ ;  /* 0x0000000000187805 */ /* 0x000fe2000001ff00 */
[C---:B------:R-:W-:Y:S01]  /*0160*/  VIADD R5, R0.reuse, 0x2 ;  /* 0x0000000200057836 */ /* 0x040fe20000000000 */
[C---:B------:R-:W-:Y:S01]  /*0170*/  IADD3 R9, PT, PT, R0.reuse, 0x4, RZ ;  /* 0x0000000400097810 */ /* 0x040fe20007ffe0ff */
[C---:B------:R-:W-:Y:S01]  /*0180*/  VIADD R7, R0.reuse, 0x3 ;  /* 0x0000000300077836 */ /* 0x040fe20000000000 */
[----:B------:R-:W1:Y:S01]  /*0190*/  LDCU.64 UR14, c[0x0][0x358] ;  /* 0x00006b00ff0e77ac */ /* 0x000e620008000a00 */
[C---:B------:R-:W-:Y:S02]  /*01a0*/  VIADD R11, R0.reuse, 0x5 ;  /* 0x00000005000b7836 */ /* 0x040fe40000000000 */
[----:B------:R-:W-:-:S02]  /*01b0*/  VIADD R35, R0, 0x6 ;  /* 0x0000000600237836 */ /* 0x000fc40000000000 */
[----:B------:R-:W-:Y:S01]  /*01c0*/  VIADD R37, R0, 0x7 ;  /* 0x0000000700257836 */ /* 0x000fe20000000000 */
[----:B0-----:R-:W-:Y:S02]  /*01d0*/  UIMAD.WIDE UR10, UR4, 0x20, UR6 ;  /* 0x00000020040a78a5 */ /* 0x001fe4000f8e0206 */
[----:B------:R-:W-:Y:S01]  /*01e0*/  IMAD R3, R3, UR4, RZ ;  /* 0x0000000403037c24 */ /* 0x000fe2000f8e02ff */
[----:B------:R-:W-:Y:S02]  /*01f0*/  UIMAD.WIDE UR12, UR4, 0x28, UR6 ;  /* 0x00000028040c78a5 */ /* 0x000fe4000f8e0206 */
[----:B------:R-:W-:-:S03]  /*0200*/  UIMAD.WIDE UR6, UR4, 0x30, UR6 ;  /* 0x00000030040678a5 */ /* 0x000fc6000f8e0206 */
[----:B------:R-:W-:-:S09]  /*0210*/  UMOV UR4, URZ ;  /* 0x000000ff00047c82 */ /* 0x000fd20008000000 */
.L_x_10:
[----:B------:R-:W0:Y:S01]  /*0220*/  LDCU.64 UR8, c[0x0][0x380] ;  /* 0x00007000ff0877ac */ /* 0x000e220008000a00 */
[----:B------:R-:W-:Y:S02]  /*0230*/  IADD3 R6, P1, PT, R3, UR4, RZ ;  /* 0x0000000403067c10 */ /* 0x000fe4000ff3e0ff */
[----:B------:R-:W-:Y:S01]  /*0240*/  MOV R29, UR4 ;  /* 0x00000004001d7c02 */ /* 0x000fe20008000f00 */
[----:B------:R-:W2:Y:S02]  /*0250*/  LDCU UR17, c[0x0][0x398] ;  /* 0x00007300ff1177ac */ /* 0x000ea40008000800 */
[----:B------:R-:W-:Y:S01]  /*0260*/  IMAD.X R27, RZ, RZ, RZ, P1 ;  /* 0x000000ffff1b7224 */ /* 0x000fe200008e06ff */
[----:B------:R-:W-:Y:S01]  /*0270*/  UIADD3 UR5, UPT, UPT, UR4, 0x20, URZ ;  /* 0x0000002004057890 */ /* 0x000fe2000fffe0ff */
[----:B0-----:R-:W-:Y:S01]  /*0280*/  LEA R4, P2, R6, UR8, 0x3 ;  /* 0x0000000806047c11 */ /* 0x001fe2000f8418ff */
[----:B------:R-:W-:-:S05]  /*0290*/  UMOV UR8, UR4 ;  /* 0x0000000400087c82 */ /* 0x000fca0008000000 */
[----:B------:R-:W-:Y:S01]  /*02a0*/  UMOV UR4, UR5 ;  /* 0x0000000500047c82 */ /* 0x000fe20008000000 */
[----:B--2---:R-:W-:Y:S02]  /*02b0*/  UISETP.LT.AND UP0, UPT, UR5, UR17, UPT ;  /* 0x000000110500728c */ /* 0x004fe4000bf01270 */
[C---:B------:R-:W-:Y:S01]  /*02c0*/  ISETP.GE.AND P0, PT, R0.reuse, UR17, PT ;  /* 0x0000001100007c0c */ /* 0x040fe2000bf06270 */
[----:B------:R-:W-:Y:S01]  /*02d0*/  IMAD R8, R0, UR17, R29 ;  /* 0x0000001100087c24 */ /* 0x000fe2000f8e021d */
[----:B------:R-:W-:Y:S01]  /*02e0*/  LEA.HI.X R6, R6, UR9, R27, 0x3, P2 ;  /* 0x0000000906067c11 */ /* 0x000fe200090f1c1b */
[----:B------:R-:W-:Y:S02]  /*02f0*/  USEL UR16, UR5, UR17, UP0 ;  /* 0x0000001105107287 */ /* 0x000fe40008000000 */
[----:B------:R-:W-:-:S11]  /*0300*/  UISETP.GE.AND UP0, UPT, UR5, UR17, UPT ;  /* 0x000000110500728c */ /* 0x000fd6000bf06270 */
.L_x_9:
[----:B------:R-:W-:Y:S01]  /*0310*/  UIADD3 UR8, UPT, UPT, UR8, 0x1, URZ ;  /* 0x0000000108087890 */ /* 0x000fe2000fffe0ff */
[----:B------:R-:W-:Y:S03]  /*0320*/  BSSY.RECONVERGENT B0, `(.L_x_7) ;  /* 0x0000035000007945 */ /* 0x000fe60003800200 */
[----:B------:R-:W-:Y:S01]  /*0330*/  UISETP.GE.AND UP1, UPT, UR8, UR16, UPT ;  /* 0x000000100800728c */ /* 0x000fe2000bf26270 */
[----:B------:R-:W-:Y:S10]  /*0340*/  @P0 BRA `(.L_x_8) ;  /* 0x0000000000c80947 */ /* 0x000ff40003800000 */
[----:B------:R-:W0:Y:S01]  /*0350*/  LDC.64 R26, c[0x0][0x388] ;  /* 0x0000e200ff1a7b82 */ /* 0x000e220000000a00 */
[----:B------:R-:W-:Y:S02]  /*0360*/  IMAD.MOV.U32 R28, RZ, RZ, R4 ;  /* 0x000000ffff1c7224 */ /* 0x000fe400078e0004 */
[----:B------:R-:W-:-:S05]  /*0370*/  IMAD.MOV.U32 R29, RZ, RZ, R6 ;  /* 0x000000ffff1d7224 */ /* 0x000fca00078e0006 */
[----:B------:R-:W2:Y:S01]  /*0380*/  LDC R2, c[0x0][0x398] ;  /* 0x0000e600ff027b82 */ /* 0x000ea20000000800 */
[----:B-1----:R-:W3:Y:S01]  /*0390*/  LDG.E.64 R28, desc[UR14][R28.64] ;  /* 0x0000000e1c1c7981 */ /* 0x002ee2000c1e1b00 */
[----:B0-----:R-:W-:-:S06]  /*03a0*/  IMAD.WIDE R32, R8, 0x8, R26 ;  /* 0x0000000808207825 */ /* 0x001fcc00078e021a */
[----:B------:R-:W3:Y:S01]  /*03b0*/  LDG.E.64 R32, desc[UR14][R32.64] ;  /* 0x0000000e20207981 */ /* 0x000ee2000c1e1b00 */
[----:B------:R-:W-:-:S04]  /*03c0*/  IADD3 R10, PT, PT, R0, 0x1, RZ ;  /* 0x00000001000a7810 */ /* 0x000fc80007ffe0ff */
[----:B--2---:R-:W-:Y:S01]  /*03d0*/  ISETP.GE.AND P1, PT, R10, R2, PT ;  /* 0x000000020a00720c */ /* 0x004fe20003f26270 */
[----:B---3--:R-:W-:-:S12]  /*03e0*/  DFMA R24, R28, R32, R24 ;  /* 0x000000201c18722b */ /* 0x008fd80000000018 */
[----:B------:R-:W-:Y:S05]  /*03f0*/  @P1 BRA `(.L_x_8) ;  /* 0x00000000009c1947 */ /* 0x000fea0003800000 */
[----:B------:R-:W-:-:S04]  /*0400*/  IMAD.WIDE R32, R2, 0x8, R26 ;  /* 0x0000000802207825 */ /* 0x000fc800078e021a */
[----:B------:R-:W-:-:S06]  /*0410*/  IMAD.WIDE R32, R8, 0x8, R32 ;  /* 0x0000000808207825 */ /* 0x000fcc00078e0220 */
[----:B------:R-:W2:Y:S01]  /*0420*/  LDG.E.64 R32, desc[UR14][R32.64] ;  /* 0x0000000e20207981 */ /* 0x000ea2000c1e1b00 */
[----:B------:R-:W-:Y:S01]  /*0430*/  ISETP.GE.AND P1, PT, R5, R2, PT ;  /* 0x000000020500720c */ /* 0x000fe20003f26270 */
[----:B--2---:R-:W-:-:S12]  /*0440*/  DFMA R22, R28, R32, R22 ;  /* 0x000000201c16722b */ /* 0x004fd80000000016 */
        /* <DEDUP_REMOVED lines=13> */
[----:B------:R-:W-:-:S04]  /*0520*/  IMAD.MOV.U32 R33, RZ, RZ, 0x8 ;  /* 0x00000008ff217424 */ /* 0x000fc800078e00ff */
[----:B------:R-:W-:-:S06]  /*0530*/  IMAD.WIDE R32, R8, R33, UR10 ;  /* 0x0000000a08207e25 */ /* 0x000fcc000f8e0221 */
        /* <DEDUP_REMOVED lines=10> */
[----:B------:R-:W-:Y:S02]  /*05e0*/  ISETP.GE.AND P1, PT, R37, R2, PT ;  /* 0x000000022500720c */ /* 0x000fe40003f26270 */
[----:B------:R-:W-:-:S05]  /*05f0*/  MOV R33, 0x8 ;  /* 0x0000000800217802 */ /* 0x000fca0000000f00 */
[----:B------:R-:W-:-:S06]  /*0600*/  IMAD.WIDE R32, R8, R33, UR6 ;  /* 0x0000000608207e25 */ /* 0x000fcc000f8e0221 */
[----:B------:R-:W-:Y:S01]  /*0610*/  @!P1 IMAD.WIDE R26, R2, 0x38, R26 ;  /* 0x00000038021a9825 */ /* 0x000fe200078e021a */
[----:B------:R-:W2:Y:S03]  /*0620*/  LDG.E.64 R32, desc[UR14][R32.64] ;  /* 0x0000000e20207981 */ /* 0x000ea6000c1e1b00 */
[----:B------:R-:W-:-:S06]  /*0630*/  @!P1 IMAD.WIDE R26, R8, 0x8, R26 ;  /* 0x00000008081a9825 */ /* 0x000fcc00078e021a */
[----:B------:R-:W3:Y:S01]  /*0640*/  @!P1 LDG.E.64 R26, desc[UR14][R26.64] ;  /* 0x0000000e1a1a9981 */ /* 0x000ee2000c1e1b00 */
[C---:B--2---:R-:W-:Y:S02]  /*0650*/  DFMA R14, R28.reuse, R32, R14 ;  /* 0x000000201c0e722b */ /* 0x044fe4000000000e */
[----:B---3--:R-:W-:-:S11]  /*0660*/  @!P1 DFMA R12, R28, R26, R12 ;  /* 0x0000001a1c0c922b */ /* 0x008fd6000000000c */
.L_x_8:
[----:B-1----:R-:W-:Y:S05]  /*0670*/  BSYNC.RECONVERGENT B0 ;  /* 0x0000000000007941 */ /* 0x002fea0003800200 */
.L_x_7:
[----:B------:R-:W-:Y:S01]  /*0680*/  IADD3 R4, P1, PT, R4, 0x8, RZ ;  /* 0x0000000804047810 */ /* 0x000fe20007f3e0ff */
[----:B------:R-:W-:-:S04]  /*0690*/  VIADD R8, R8, 0x1 ;  /* 0x0000000108087836 */ /* 0x000fc80000000000 */
[----:B------:R-:W-:Y:S01]  /*06a0*/  IMAD.X R6, RZ, RZ, R6, P1 ;  /* 0x000000ffff067224 */ /* 0x000fe200008e0606 */
[----:B------:R-:W-:Y:S07]  /*06b0*/  BRA.U !UP1, `(.L_x_9) ;  /* 0xfffffffd09147547 */ /* 0x000fee000b83ffff */
[----:B------:R-:W-:Y:S05]  /*06c0*/  BRA.U !UP0, `(.L_x_10) ;  /* 0xfffffff908d47547 */ /* 0x000fea000b83ffff */
[----:B------:R-:W0:Y:S02]  /*06d0*/  LDCU UR5, c[0x0][0x398] ;  /* 0x00007300ff0577ac */ /* 0x000e240008000800 */
[----:B0-----:R-:W-:-:S13]  /*06e0*/  ISETP.GE.AND P0, PT, R0, UR5, PT ;  /* 0x0000000500007c0c */ /* 0x001fda000bf06270 */
[----:B------:R-:W-:Y:S05]  /*06f0*/  @P0 EXIT ;  /* 0x000000000000094d */ /* 0x000fea0003800000 */
[----:B------:R-:W0:Y:S01]  /*0700*/  LDC.64 R26, c[0x0][0x390] ;  /* 0x0000e400ff1a7b82 */ /* 0x000e220000000a00 */
[C---:B------:R-:W-:Y:S01]  /*0710*/  IADD3 R3, PT, PT, R0.reuse, R3, RZ ;  /* 0x0000000300037210 */ /* 0x040fe20007ffe0ff */
[----:B------:R-:W-:-:S05]  /*0720*/  VIADD R0, R0, 0x1 ;  /* 0x0000000100007836 */ /* 0x000fca0000000000 */
[----:B------:R-:W-:Y:S01]  /*0730*/  ISETP.GE.AND P0, PT, R0, UR5, PT ;  /* 0x0000000500007c0c */ /* 0x000fe2000bf06270 */
[----:B0-----:R-:W-:-:S05]  /*0740*/  IMAD.WIDE R26, R3, 0x8, R26 ;  /* 0x00000008031a7825 */ /* 0x001fca00078e021a */
[----:B------:R0:W-:Y:S07]  /*0750*/  STG.E.64 desc[UR14][R26.64], R24 ;  /* 0x000000181a007986 */ /* 0x0001ee000c101b0e */
[----:B------:R-:W-:Y:S05]  /*0760*/  @P0 EXIT ;  /* 0x000000000000094d */ /* 0x000fea0003800000 */
[----:B------:R-:W-:Y:S01]  /*0770*/  ISETP.GE.AND P0, PT, R5, UR5, PT ;  /* 0x0000000505007c0c */ /* 0x000fe2000bf06270 */
[----:B------:R1:W-:-:S12]  /*0780*/  STG.E.64 desc[UR14][R26.64+0x8], R22 ;  /* 0x000008161a007986 */ /* 0x0003d8000c101b0e */
        /* <DEDUP_REMOVED lines=16> */
[----:B------:R-:W-:Y:S01]  /*0890*/  STG.E.64 desc[UR14][R26.64+0x38], R12 ;  /* 0x0000380c1a007986 */ /* 0x000fe2000c101b0e */
[----:B------:R-:W-:Y:S05]  /*08a0*/  EXIT ;  /* 0x000000000000794d */ /* 0x000fea0003800000 */
.L_x_11:
        /* <DEDUP_REMOVED lines=13> */
.L_x_39:


//--------------------- .text._Z22kernelThreadCoarseningPKdS0_Pdi --------------------------
	.section	.text._Z22kernelThreadCoarseningPKdS0_Pdi,"ax",@progbits
	.align	128
        .global         _Z22kernelThreadCoarseningPKdS0_Pdi
        .type           _Z22kernelThreadCoarseningPKdS0_Pdi,@function
        .size           _Z22kernelThreadCoarseningPKdS0_Pdi,(.L_x_40 - _Z22kernelThreadCoarseningPKdS0_Pdi)
        .other          _Z22kernelThreadCoarseningPKdS0_Pdi,@"STO_CUDA_ENTRY STV_DEFAULT"
_Z22kernelThreadCoarseningPKdS0_Pdi:
.text._Z22kernelThreadCoarseningPKdS0_Pdi:
        /* <DEDUP_REMOVED lines=12> */
[----:B------:R-:W-:Y:S01]  /*00c0*/  UISETP.NE.AND UP0, UPT, UR6, 0x1, UPT ;  /* 0x000000010600788c */ /* 0x000fe2000bf05270 */
[----:B------:R-:W-:Y:S01]  /*00d0*/  IMAD.SHL.U32 R19, R19, 0x8, RZ ;  /* 0x0000000813137824 */ /* 0x000fe200078e00ff */
[----:B------:R-:W-:Y:S01]  /*00e0*/  CS2R R16, SRZ ;  /* 0x0000000000107805 */ /* 0x000fe2000001ff00 */
[----:B------:R-:W-:Y:S01]  /*00f0*/  IMAD R0, R0, UR6, RZ ;  /* 0x0000000600007c24 */ /* 0x000fe2000f8e02ff */
[----:B------:R-:W-:Y:S02]  /*0100*/  CS2R R14, SRZ ;  /* 0x00000000000e7805 */ /* 0x000fe4000001ff00 */
[----:B------:R-:W-:Y:S02]  /*0110*/  CS2R R12, SRZ ;  /* 0x00000000000c7805 */ /* 0x000fe4000001ff00 */
[----:B------:R-:W-:Y:S02]  /*0120*/  CS2R R10, SRZ ;  /* 0x00000000000a7805 */ /* 0x000fe4000001ff00 */
[----:B------:R-:W-:-:S02]  /*0130*/  CS2R R8, SRZ ;  /* 0x0000000000087805 */ /* 0x000fc4000001ff00 */
[----:B------:R-:W-:Y:S02]  /*0140*/  CS2R R6, SRZ ;  /* 0x0000000000067805 */ /* 0x000fe4000001ff00 */
[----:B------:R-:W-:Y:S02]  /*0150*/  CS2R R4, SRZ ;  /* 0x0000000000047805 */ /* 0x000fe4000001ff00 */
[----:B------:R-:W-:Y:S01]  /*0160*/  CS2R R2, SRZ ;  /* 0x0000000000027805 */ /* 0x000fe2000001ff00 */
[----:B------:R-:W0:Y:S01]  /*0170*/  LDCU.64 UR8, c[0x0][0x358] ;  /* 0x00006b00ff0877ac */ /* 0x000e220008000a00 */
[----:B------:R-:W-:Y:S01]  /*0180*/  UMOV UR4, URZ ;  /* 0x000000ff00047c82 */ /* 0x000fe20008000000 */
[----:B------:R-:W-:Y:S05]  /*0190*/  BRA.U !UP0, `(.L_x_12) ;  /* 0x0000000d080c7547 */ /* 0x000fea000b800000 */
[----:B------:R-:W1:Y:S01]  /*01a0*/  LDC.64 R20, c[0x0][0x380] ;  /* 0x0000e000ff147b82 */ /* 0x000e620000000a00 */
[C---:B------:R-:W-:Y:S01]  /*01b0*/  ISETP.GE.AND P0, PT, R19.reuse, UR6, PT ;  /* 0x0000000613007c0c */ /* 0x040fe2000bf06270 */
[----:B------:R-:W-:Y:S01]  /*01c0*/  ULOP3.LUT UR4, UR6, 0x7ffffffe, URZ, 0xc0, !UPT ;  /* 0x7ffffffe06047892 */ /* 0x000fe2000f8ec0ff */
[----:B------:R-:W-:Y:S01]  /*01d0*/  BSSY.RECONVERGENT B0, `(.L_x_13) ;  /* 0x000002c000007945 */ /* 0x000fe20003800200 */
[----:B------:R-:W-:Y:S01]  /*01e0*/  VIADD R18, R19, UR6 ;  /* 0x0000000613127c36 */ /* 0x000fe20008000000 */
[----:B------:R-:W-:Y:S01]  /*01f0*/  CS2R R16, SRZ ;  /* 0x0000000000107805 */ /* 0x000fe2000001ff00 */
[----:B-1----:R-:W-:-:S08]  /*0200*/  IMAD.WIDE.U32 R20, R0, 0x8, R20 ;  /* 0x0000000800147825 */ /* 0x002fd000078e0014 */
[----:B------:R-:W-:Y:S05]  /*0210*/  @P0 BRA `(.L_x_14) ;  /* 0x00000000009c0947 */ /* 0x000fea0003800000 */
[----:B------:R-:W1:Y:S01]  /*0220*/  LDC.64 R24, c[0x0][0x388] ;  /* 0x0000e200ff187b82 */ /* 0x000e620000000a00 */
[----:B0-----:R-:W2:Y:S01]  /*0230*/  LDG.E.64 R22, desc[UR8][R20.64] ;  /* 0x0000000814167981 */ /* 0x001ea2000c1e1b00 */
[----:B-1----:R-:W-:-:S05]  /*0240*/  IMAD.WIDE R24, R19, 0x8, R24 ;  /* 0x0000000813187825 */ /* 0x002fca00078e0218 */
[----:B------:R-:W2:Y:S01]  /*0250*/  LDG.E.64 R2, desc[UR8][R24.64] ;  /* 0x0000000818027981 */ /* 0x000ea2000c1e1b00 */
[----:B------:R-:W-:-:S05]  /*0260*/  VIADD R26, R19, 0x1 ;  /* 0x00000001131a7836 */ /* 0x000fca0000000000 */
[----:B------:R-:W-:Y:S01]  /*0270*/  ISETP.GE.AND P1, PT, R26, UR6, PT ;  /* 0x000000061a007c0c */ /* 0x000fe2000bf26270 */
[----:B--2---:R-:W-:-:S12]  /*0280*/  DFMA R2, R22, R2, RZ ;  /* 0x000000021602722b */ /* 0x004fd800000000ff */
[----:B------:R-:W-:Y:S05]  /*0290*/  @P1 BRA `(.L_x_14) ;  /* 0x00000000007c1947 */ /* 0x000fea0003800000 */
        /* <DEDUP_REMOVED lines=16> */
[----:B------:R-:W-:-:S04]  /*03a0*/  IADD3 R26, PT, PT, R19, 0x5, RZ ;  /* 0x00000005131a7810 */ /* 0x000fc80007ffe0ff */
        /* <DEDUP_REMOVED lines=8> */
[----:B------:R-:W-:-:S05]  /*0430*/  VIADD R14, R19, 0x7 ;  /* 0x00000007130e7836 */ /* 0x000fca0000000000 */
[----:B------:R-:W-:Y:S02]  /*0440*/  ISETP.GE.AND P1, PT, R14, UR6, PT ;  /* 0x000000060e007c0c */ /* 0x000fe4000bf26270 */
[----:B------:R-:W2:Y:S11]  /*0450*/  LDG.E.64 R14, desc[UR8][R24.64+0x30] ;  /* 0x00003008180e7981 */ /* 0x000eb6000c1e1b00 */
[----:B------:R-:W3:Y:S01]  /*0460*/  @!P1 LDG.E.64 R26, desc[UR8][R24.64+0x38] ;  /* 0x00003808181a9981 */ /* 0x000ee2000c1e1b00 */
[----:B--2---:R-:W-:-:S02]  /*0470*/  DFMA R14, R22, R14, RZ ;  /* 0x0000000e160e722b */ /* 0x004fc400000000ff */
[----:B---3--:R-:W-:-:S11]  /*0480*/  @!P1 DFMA R16, R22, R26, RZ ;  /* 0x0000001a1610922b */ /* 0x008fd600000000ff */
.L_x_14:
[----:B0-----:R-:W-:Y:S05]  /*0490*/  BSYNC.RECONVERGENT B0 ;  /* 0x0000000000007941 */ /* 0x001fea0003800200 */
.L_x_13:
[----:B------:R-:W-:Y:S04]  /*04a0*/  BSSY.RECONVERGENT B0, `(.L_x_15) ;  /* 0x0000029000007945 */ /* 0x000fe80003800200 */
[----:B------:R-:W-:Y:S05]  /*04b0*/  @P0 BRA `(.L_x_16) ;  /* 0x00000000009c0947 */ /* 0x000fea0003800000 */
[----:B------:R-:W0:Y:S01]  /*04c0*/  LDC.64 R22, c[0x0][0x388] ;  /* 0x0000e200ff167b82 */ /* 0x000e220000000a00 */
[----:B------:R-:W2:Y:S01]  /*04d0*/  LDG.E.64 R20, desc[UR8][R20.64+0x8] ;  /* 0x0000080814147981 */ /* 0x000ea2000c1e1b00 */
[----:B0-----:R-:W-:-:S05]  /*04e0*/  IMAD.WIDE R22, R18, 0x8, R22 ;  /* 0x0000000812167825 */ /* 0x001fca00078e0216 */
[----:B------:R-:W2:Y:S01]  /*04f0*/  LDG.E.64 R24, desc[UR8][R22.64] ;  /* 0x0000000816187981 */ /* 0x000ea2000c1e1b00 */
[----:B------:R-:W-:-:S05]  /*0500*/  VIADD R26, R19, 0x1 ;  /* 0x00000001131a7836 */ /* 0x000fca0000000000 */
[----:B------:R-:W-:Y:S01]  /*0510*/  ISETP.GE.AND P1, PT, R26, UR6, PT ;  /* 0x000000061a007c0c */ /* 0x000fe2000bf26270 */
[----:B--2---:R-:W-:-:S12]  /*0520*/  DFMA R2, R20, R24, R2 ;  /* 0x000000181402722b */ /* 0x004fd80000000002 */
[----:B------:R-:W-:Y:S05]  /*0530*/  @P1 BRA `(.L_x_16) ;  /* 0x00000000007c1947 */ /* 0x000fea0003800000 */
        /* <DEDUP_REMOVED lines=11> */
[----:B------:R-:W-:-:S04]  /*05f0*/  IADD3 R26, PT, PT, R19, 0x4, RZ ;  /* 0x00000004131a7810 */ /* 0x000fc80007ffe0ff */
        /* <DEDUP_REMOVED lines=13> */
[----:B------:R-:W-:-:S05]  /*06d0*/  VIADD R24, R19, 0x7 ;  /* 0x0000000713187836 */ /* 0x000fca0000000000 */
[----:B------:R-:W-:Y:S02]  /*06e0*/  ISETP.GE.AND P1, PT, R24, UR6, PT ;  /* 0x0000000618007c0c */ /* 0x000fe4000bf26270 */
[----:B------:R-:W2:Y:S11]  /*06f0*/  LDG.E.64 R24, desc[UR8][R22.64+0x30] ;  /* 0x0000300816187981 */ /* 0x000eb6000c1e1b00 */
[----:B------:R-:W3:Y:S01]  /*0700*/  @!P1 LDG.E.64 R26, desc[UR8][R22.64+0x38] ;  /* 0x00003808161a9981 */ /* 0x000ee2000c1e1b00 */
[----:B--2---:R-:W-:-:S02]  /*0710*/  DFMA R14, R20, R24, R14 ;  /* 0x00000018140e722b */ /* 0x004fc4000000000e */
[----:B---3--:R-:W-:-:S11]  /*0720*/  @!P1 DFMA R16, R20, R26, R16 ;  /* 0x0000001a1410922b */ /* 0x008fd60000000010 */
.L_x_16:
[----:B------:R-:W-:Y:S05]  /*0730*/  BSYNC.RECONVERGENT B0 ;  /* 0x0000000000007941 */ /* 0x000fea0003800200 */
.L_x_15:
[----:B------:R-:W-:Y:S01]  /*0740*/  UIADD3 UR5, UPT, UPT, -UR4, 0x2, URZ ;  /* 0x0000000204057890 */ /* 0x000fe2000fffe1ff */
[----:B------:R-:W-:Y:S02]  /*0750*/  IMAD.U32 R21, RZ, RZ, UR6 ;  /* 0x00000006ff157e24 */ /* 0x000fe4000f8e00ff */
[----:B------:R-:W-:Y:S01]  /*0760*/  IMAD.U32 R26, RZ, RZ, UR6 ;  /* 0x00000006ff1a7e24 */ /* 0x000fe2000f8e00ff */
[----:B------:R-:W-:Y:S02]  /*0770*/  UISETP.NE.AND UP0, UPT, UR5, URZ, UPT ;  /* 0x000000ff0500728c */ /* 0x000fe4000bf05270 */
[----:B------:R-:W-:Y:S01]  /*0780*/  LEA R18, R21, R18, 0x1 ;  /* 0x0000001215127211 */ /* 0x000fe200078e08ff */
[----:B------:R-:W-:-:S06]  /*0790*/  IMAD R26, R26, 0x2, R19 ;  /* 0x000000021a1a7824 */ /* 0x000fcc00078e0213 */
[----:B------:R-:W-:Y:S05]  /*07a0*/  BRA.U !UP0, `(.L_x_12) ;  /* 0x0000000508887547 */ /* 0x000fea000b800000 */
[----:B------:R-:W-:Y:S01]  /*07b0*/  VIADD R27, R0, 0x2 ;  /* 0x00000002001b7836 */ /* 0x000fe20000000000 */
[----:B------:R-:W0:Y:S06]  /*07c0*/  LDCU UR6, c[0x0][0x398] ;  /* 0x00007300ff0677ac */ /* 0x000e2c0008000800 */
.L_x_21:
[----:B------:R-:W1:Y:S01]  /*07d0*/  LDC.64 R20, c[0x0][0x380] ;  /* 0x0000e000ff147b82 */ /* 0x000e620000000a00 */
[----:B------:R-:W-:Y:S01]  /*07e0*/  UIADD3 UR5, UPT, UPT, UR5, 0x2, URZ ;  /* 0x0000000205057890 */ /* 0x000fe2000fffe0ff */
[----:B------:R-:W-:Y:S03]  /*07f0*/  BSSY.RECONVERGENT B0, `(.L_x_17) ;  /* 0x000002c000007945 */ /* 0x000fe60003800200 */
[----:B------:R-:W-:Y:S01]  /*0800*/  UISETP.NE.AND UP0, UPT, UR5, URZ, UPT ;  /* 0x000000ff0500728c */ /* 0x000fe2000bf05270 */
[----:B-1----:R-:W-:Y:S01]  /*0810*/  IMAD.WIDE.U32 R20, R27, 0x8, R20 ;  /* 0x000000081b147825 */ /* 0x002fe200078e0014 */
[----:B------:R-:W-:Y:S09]  /*0820*/  @P0 BRA `(.L_x_18) ;  /* 0x0000000000a00947 */ /* 0x000ff20003800000 */
[----:B------:R-:W1:Y:S01]  /*0830*/  LDC.64 R22, c[0x0][0x388] ;  /* 0x0000e200ff167b82 */ /* 0x000e620000000a00 */
[----:B------:R-:W2:Y:S07]  /*0840*/  LDG.E.64 R24, desc[UR8][R20.64] ;  /* 0x0000000814187981 */ /* 0x000eae000c1e1b00 */
[----:B------:R-:W3:Y:S01]  /*0850*/  LDC R28, c[0x0][0x398] ;  /* 0x0000e600ff1c7b82 */ /* 0x000ee20000000800 */
[----:B-1----:R-:W-:-:S05]  /*0860*/  IMAD.WIDE R22, R26, 0x8, R22 ;  /* 0x000000081a167825 */ /* 0x002fca00078e0216 */
[----:B------:R-:W2:Y:S01]  /*0870*/  LDG.E.64 R30, desc[UR8][R22.64] ;  /* 0x00000008161e7981 */ /* 0x000ea2000c1e1b00 */
[----:B------:R-:W-:-:S05]  /*0880*/  VIADD R29, R19, 0x1 ;  /* 0x00000001131d7836 */ /* 0x000fca0000000000 */
[----:B---3--:R-:W-:Y:S01]  /*0890*/  ISETP.GE.AND P1, PT, R29, R28, PT ;  /* 0x0000001c1d00720c */ /* 0x008fe20003f26270 */
[----:B--2---:R-:W-:-:S12]  /*08a0*/  DFMA R2, R30, R24, R2 ;  /* 0x000000181e02722b */ /* 0x004fd80000000002 */
[----:B------:R-:W-:Y:S05]  /*08b0*/  @P1 BRA `(.L_x_18) ;  /* 0x00000000007c1947 */ /* 0x000fea0003800000 */
[----:B------:R-:W2:Y:S01]  /*08c0*/  LDG.E.64 R30, desc[UR8][R22.64+0x8] ;  /* 0x00000808161e7981 */ /* 0x000ea2000c1e1b00 */
[----:B------:R-:W-:-:S05]  /*08d0*/  VIADD R29, R19, 0x2 ;  /* 0x00000002131d7836 */ /* 0x000fca0000000000 */
[----:B------:R-:W-:Y:S01]  /*08e0*/  ISETP.GE.AND P1, PT, R29, R28, PT ;  /* 0x0000001c1d00720c */ /* 0x000fe20003f26270 */
        /* <DEDUP_REMOVED lines=8> */
[----:B------:R-:W-:-:S04]  /*0970*/  IADD3 R29, PT, PT, R19, 0x4, RZ ;  /* 0x00000004131d7810 */ /* 0x000fc80007ffe0ff */
        /* <DEDUP_REMOVED lines=13> */
[----:B------:R-:W-:Y:S01]  /*0a50*/  VIADD R29, R19, 0x7 ;  /* 0x00000007131d7836 */ /* 0x000fe20000000000 */
[----:B------:R-:W2:Y:S04]  /*0a60*/  LDG.E.64 R30, desc[UR8][R22.64+0x30] ;  /* 0x00003008161e7981 */ /* 0x000ea8000c1e1b00 */
[----:B------:R-:W-:-:S13]  /*0a70*/  ISETP.GE.AND P1, PT, R29, R28, PT ;  /* 0x0000001c1d00720c */ /* 0x000fda0003f26270 */
[----:B------:R-:W3:Y:S01]  /*0a80*/  @!P1 LDG.E.64 R28, desc[UR8][R22.64+0x38] ;  /* 0x00003808161c9981 */ /* 0x000ee2000c1e1b00 */
[-C--:B--2---:R-:W-:Y:S02]  /*0a90*/  DFMA R14, R30, R24.reuse, R14 ;  /* 0x000000181e0e722b */ /* 0x084fe4000000000e */
[----:B---3--:R-:W-:-:S11]  /*0aa0*/  @!P1 DFMA R16, R28, R24, R16 ;  /* 0x000000181c10922b */ /* 0x008fd60000000010 */
.L_x_18:
[----:B0-----:R-:W-:Y:S05]  /*0ab0*/  BSYNC.RECONVERGENT B0 ;  /* 0x0000000000007941 */ /* 0x001fea0003800200 */
.L_x_17:
[----:B------:R-:W-:Y:S04]  /*0ac0*/  BSSY.RECONVERGENT B0, `(.L_x_19) ;  /* 0x000002a000007945 */ /* 0x000fe80003800200 */
[----:B------:R-:W-:Y:S05]  /*0ad0*/  @P0 BRA `(.L_x_20) ;  /* 0x0000000000a00947 */ /* 0x000fea0003800000 */
[----:B------:R-:W0:Y:S01]  /*0ae0*/  LDC.64 R22, c[0x0][0x388] ;  /* 0x0000e200ff167b82 */ /* 0x000e220000000a00 */
[----:B------:R-:W2:Y:S07]  /*0af0*/  LDG.E.64 R20, desc[UR8][R20.64+0x8] ;  /* 0x0000080814147981 */ /* 0x000eae000c1e1b00 */
[----:B------:R-:W1:Y:S01]  /*0b00*/  LDC R24, c[0x0][0x398] ;  /* 0x0000e600ff187b82 */ /* 0x000e620000000800 */
[----:B0-----:R-:W-:-:S05]  /*0b10*/  IMAD.WIDE R22, R18, 0x8, R22 ;  /* 0x0000000812167825 */ /* 0x001fca00078e0216 */
[----:B------:R-:W2:Y:S01]  /*0b20*/  LDG.E.64 R28, desc[UR8][R22.64] ;  /* 0x00000008161c7981 */ /* 0x000ea2000c1e1b00 */
[----:B------:R-:W-:-:S05]  /*0b30*/  VIADD R25, R19, 0x1 ;  /* 0x0000000113197836 */ /* 0x000fca0000000000 */
[----:B-1----:R-:W-:Y:S01]  /*0b40*/  ISETP.GE.AND P1, PT, R25, R24, PT ;  /* 0x000000181900720c */ /* 0x002fe20003f26270 */
        /* <DEDUP_REMOVED lines=33> */
.L_x_20:
[----:B------:R-:W-:Y:S05]  /*0d60*/  BSYNC.RECONVERGENT B0 ;  /* 0x0000000000007941 */ /* 0x000fea0003800200 */
.L_x_19:
[----:B------:R-:W-:Y:S01]  /*0d70*/  MOV R23, UR6 ;  /* 0x0000000600177c02 */ /* 0x000fe20008000f00 */
[----:B------:R-:W-:Y:S02]  /*0d80*/  IMAD.U32 R21, RZ, RZ, UR6 ;  /* 0x00000006ff157e24 */ /* 0x000fe4000f8e00ff */
[----:B------:R-:W-:Y:S02]  /*0d90*/  VIADD R27, R27, 0x2 ;  /* 0x000000021b1b7836 */ /* 0x000fe40000000000 */
[----:B------:R-:W-:Y:S02]  /*0da0*/  IMAD R18, R21, 0x2, R18 ;  /* 0x0000000215127824 */ /* 0x000fe400078e0212 */
[----:B------:R-:W-:Y:S01]  /*0db0*/  IMAD R26, R23, 0x2, R26 ;  /* 0x00000002171a7824 */ /* 0x000fe200078e021a */
[----:B------:R-:W-:Y:S06]  /*0dc0*/  BRA.U UP0, `(.L_x_21) ;  /* 0xfffffff900807547 */ /* 0x000fec000b83ffff */
.L_x_12:
[----:B------:R-:W-:-:S04]  /*0dd0*/  ULOP3.LUT UR5, UR6, 0x1, URZ, 0xc0, !UPT ;  /* 0x0000000106057892 */ /* 0x000fc8000f8ec0ff */
[----:B------:R-:W-:-:S09]  /*0de0*/  UISETP.NE.U32.AND UP0, UPT, UR5, 0x1, UPT ;  /* 0x000000010500788c */ /* 0x000fd2000bf05070 */
[----:B------:R-:W-:Y:S05]  /*0df0*/  BRA.U UP0, `(.L_x_22) ;  /* 0x0000000100c07547 */ /* 0x000fea000b800000 */
[----:B------:R-:W1:Y:S01]  /*0e00*/  LDC.64 R22, c[0x0][0x380] ;  /* 0x0000e000ff167b82 */ /* 0x000e620000000a00 */
[----:B------:R-:W-:Y:S01]  /*0e10*/  ISETP.GE.AND P0, PT, R19, UR6, PT ;  /* 0x0000000613007c0c */ /* 0x000fe2000bf06270 */
[----:B------:R-:W-:Y:S01]  /*0e20*/  VIADD R21, R0, UR4 ;  /* 0x0000000400157c36 */ /* 0x000fe20008000000 */
[----:B------:R-:W-:Y:S03]  /*0e30*/  BSSY.RECONVERGENT B0, `(.L_x_22) ;  /* 0x000002c000007945 */ /* 0x000fe60003800200 */
[----:B-1----:R-:W-:-:S08]  /*0e40*/  IMAD.WIDE.U32 R22, R21, 0x8, R22 ;  /* 0x0000000815167825 */ /* 0x002fd000078e0016 */
[----:B------:R-:W-:Y:S05]  /*0e50*/  @P0 BRA `(.L_x_23) ;  /* 0x0000000000a40947 */ /* 0x000fea0003800000 */
[----:B------:R-:W1:Y:S01]  /*0e60*/  LDC.64 R20, c[0x0][0x388] ;  /* 0x0000e200ff147b82 */ /* 0x000e620000000a00 */
[----:B------:R-:W-:Y:S01]  /*0e70*/  IMAD.U32 R18, RZ, RZ, UR4 ;  /* 0x00000004ff127e24 */ /* 0x000fe2000f8e00ff */
[----:B0-----:R-:W2:Y:S03]  /*0e80*/  LDG.E.64 R22, desc[UR8][R22.64] ;  /* 0x0000000816167981 */ /* 0x001ea6000c1e1b00 */
[----:B------:R-:W-:-:S04]  /*0e90*/  IMAD R25, R18, UR6, R19 ;  /* 0x0000000612197c24 */ /* 0x000fc8000f8e0213 */
[----:B-1----:R-:W-:-:S05]  /*0ea0*/  IMAD.WIDE R20, R25, 0x8, R20 ;  /* 0x0000000819147825 */ /* 0x002fca00078e0214 */
        /* <DEDUP_REMOVED lines=30> */
[----:B------:R-:W-:Y:S01]  /*1090*/  IADD3 R18, PT, PT, R19, 0x7, RZ ;  /* 0x0000000713127810 */ /* 0x000fe20007ffe0ff */
[----:B------:R-:W2:Y:S03]  /*10a0*/  LDG.E.64 R24, desc[UR8][R20.64+0x30] ;  /* 0x0000300814187981 */ /* 0x000ea6000c1e1b00 */
[----:B------:R-:W-:-:S13]  /*10b0*/  ISETP.GE.AND P0, PT, R18, UR6, PT ;  /* 0x0000000612007c0c */ /* 0x000fda000bf06270 */
[----:B------:R-:W3:Y:S01]  /*10c0*/  @!P0 LDG.E.64 R26, desc[UR8][R20.64+0x38] ;  /* 0x00003808141a8981 */ /* 0x000ee2000c1e1b00 */
[C---:B--2---:R-:W-:Y:S02]  /*10d0*/  DFMA R14, R22.reuse, R24, R14 ;  /* 0x00000018160e722b */ /* 0x044fe4000000000e */
[----:B---3--:R-:W-:-:S11]  /*10e0*/  @!P0 DFMA R16, R22, R26, R16 ;  /* 0x0000001a1610822b */ /* 0x008fd60000000010 */
.L_x_23:
[----:B0-----:R-:W-:Y:S05]  /*10f0*/  BSYNC.RECONVERGENT B0 ;  /* 0x0000000000007941 */ /* 0x001fea0003800200 */
.L_x_22:
[----:B------:R-:W-:-:S13]  /*1100*/  ISETP.GE.AND P0, PT, R19, UR6, PT ;  /* 0x0000000613007c0c */ /* 0x000fda000bf06270 */
[----:B0-----:R-:W-:Y:S05]  /*1110*/  @P0 EXIT ;  /* 0x000000000000094d */ /* 0x001fea0003800000 */
[----:B------:R-:W0:Y:S01]  /*1120*/  LDC.64 R20, c[0x0][0x390] ;  /* 0x0000e400ff147b82 */ /* 0x000e220000000a00 */
[C---:B------:R-:W-:Y:S02]  /*1130*/  IMAD.IADD R23, R19.reuse, 0x1, R0 ;  /* 0x0000000113177824 */ /* 0x040fe400078e0200 */
[----:B------:R-:W-:-:S05]  /*1140*/  VIADD R0, R19, 0x1 ;  /* 0x0000000113007836 */ /* 0x000fca0000000000 */
[----:B------:R-:W-:Y:S01]  /*1150*/  ISETP.GE.AND P0, PT, R0, UR6, PT ;  /* 0x0000000600007c0c */ /* 0x000fe2000bf06270 */
[----:B0-----:R-:W-:-:S05]  /*1160*/  IMAD.WIDE R20, R23, 0x8, R20 ;  /* 0x0000000817147825 */ /* 0x001fca00078e0214 */
[----:B------:R0:W-:Y:S07]  /*1170*/  STG.E.64 desc[UR8][R20.64], R2 ;  /* 0x0000000214007986 */ /* 0x0001ee000c101b08 */
[----:B------:R-:W-:Y:S05]  /*1180*/  @P0 EXIT ;  /* 0x000000000000094d */ /* 0x000fea0003800000 */
[----:B------:R-:W-:Y:S01]  /*1190*/  VIADD R0, R19, 0x2 ;  /* 0x0000000213007836 */ /* 0x000fe20000000000 */
[----:B------:R1:W-:Y:S04]  /*11a0*/  STG.E.64 desc[UR8][R20.64+0x8], R4 ;  /* 0x0000080414007986 */ /* 0x0003e8000c101b08 */
[----:B------:R-:W-:-:S13]  /*11b0*/  ISETP.GE.AND P0, PT, R0, UR6, PT ;  /* 0x0000000600007c0c */ /* 0x000fda000bf06270 */
[----:B-1----:R-:W-:Y:S05]  /*11c0*/  @P0 EXIT ;  /* 0x000000000000094d */ /* 0x002fea0003800000 */
[----:B------:R-:W-:Y:S01]  /*11d0*/  VIADD R0, R19, 0x3 ;  /* 0x0000000313007836 */ /* 0x000fe20000000000 */
[----:B------:R1:W-:Y:S04]  /*11e0*/  STG.E.64 desc[UR8][R20.64+0x10], R6 ;  /* 0x0000100614007986 */ /* 0x0003e8000c101b08 */
[----:B------:R-:W-:-:S13]  /*11f0*/  ISETP.GE.AND P0, PT, R0, UR6, PT ;  /* 0x0000000600007c0c */ /* 0x000fda000bf06270 */
[----:B-1----:R-:W-:Y:S05]  /*1200*/  @P0 EXIT ;  /* 0x000000000000094d */ /* 0x002fea0003800000 */
[----:B------:R-:W-:Y:S01]  /*1210*/  IADD3 R0, PT, PT, R19, 0x4, RZ ;  /* 0x0000000413007810 */ /* 0x000fe20007ffe0ff */
[----:B------:R1:W-:Y:S03]  /*1220*/  STG.E.64 desc[UR8][R20.64+0x18], R8 ;  /* 0x0000180814007986 */ /* 0x0003e6000c101b08 */
[----:B------:R-:W-:-:S13]  /*1230*/  ISETP.GE.AND P0, PT, R0, UR6, PT ;  /* 0x0000000600007c0c */ /* 0x000fda000bf06270 */
[----:B-1----:R-:W-:Y:S05]  /*1240*/  @P0 EXIT ;  /* 0x000000000000094d */ /* 0x002fea0003800000 */
        /* <DEDUP_REMOVED lines=12> */
[----:B------:R-:W-:Y:S01]  /*1310*/  STG.E.64 desc[UR8][R20.64+0x38], R16 ;  /* 0x0000381014007986 */ /* 0x000fe2000c101b08 */
[----:B------:R-:W-:Y:S05]  /*1320*/  EXIT ;  /* 0x000000000000794d */ /* 0x000fea0003800000 */
.L_x_24:
        /* <DEDUP_REMOVED lines=13> */
.L_x_40:


//--------------------- .text._Z22kernelMemoryCoalescingPKdS0_Pdi --------------------------
	.section	.text._Z22kernelMemoryCoalescingPKdS0_Pdi,"ax",@progbits
	.align	128
        .global         _Z22kernelMemoryCoalescingPKdS0_Pdi
        .type           _Z22kernelMemoryCoalescingPKdS0_Pdi,@function
        .size           _Z22kernelMemoryCoalescingPKdS0_Pdi,(.L_x_41 - _Z22kernelMemoryCoalescingPKdS0_Pdi)
        .other          _Z22kernelMemoryCoalescingPKdS0_Pdi,@"STO_CUDA_ENTRY STV_DEFAULT"
_Z22kernelMemoryCoalescingPKdS0_Pdi:
.text._Z22kernelMemoryCoalescingPKdS0_Pdi:
        /* <DEDUP_REMOVED lines=8> */
[----:B0-----:R-:W-:-:S02]  /*0080*/  IMAD R3, R3, UR4, R0 ;  /* 0x0000000403037c24 */ /* 0x001fc4000f8e0200 */
[----:B--2---:R-:W-:-:S05]  /*0090*/  IMAD R0, R2, UR5, R5 ;  /* 0x0000000502007c24 */ /* 0x004fca000f8e0205 */
[----:B------:R-:W-:-:S04]  /*00a0*/  VIMNMX R2, PT, PT, R3, R0, !PT ;  /* 0x0000000003027248 */ /* 0x000fc80007fe0100 */
[----:B-1----:R-:W-:-:S13]  /*00b0*/  ISETP.GE.AND P0, PT, R2, UR8, PT ;  /* 0x0000000802007c0c */ /* 0x002fda000bf06270 */
[----:B------:R-:W-:Y:S05]  /*00c0*/  @P0 EXIT ;  /* 0x000000000000094d */ /* 0x000fea0003800000 */
[----:B------:R-:W-:Y:S01]  /*00d0*/  IMAD R3, R3, UR8, RZ ;  /* 0x0000000803037c24 */ /* 0x000fe2000f8e02ff */
[----:B------:R-:W-:Y:S01]  /*00e0*/  CS2R R20, SRZ ;  /* 0x0000000000147805 */ /* 0x000fe2000001ff00 */
[----:B------:R-:W-:Y:S01]  /*00f0*/  IMAD.MOV.U32 R6, RZ, RZ, RZ ;  /* 0x000000ffff067224 */ /* 0x000fe200078e00ff */
[----:B------:R-:W0:Y:S01]  /*0100*/  LDCU.64 UR6, c[0x0][0x358] ;  /* 0x00006b00ff0677ac */ /* 0x000e220008000a00 */
[----:B------:R-:W-:-:S05]  /*0110*/  UMOV UR4, URZ ;  /* 0x000000ff00047c82 */ /* 0x000fca0008000000 */
.L_x_30:
[----:B------:R-:W1:Y:S01]  /*0120*/  LDCU UR11, c[0x0][0x398] ;  /* 0x00007300ff0b77ac */ /* 0x000e620008000800 */
[----:B------:R-:W-:Y:S02]  /*0130*/  VIADD R2, R6, 0x20 ;  /* 0x0000002006027836 */ /* 0x000fe40000000000 */
[----:B------:R-:W-:Y:S01]  /*0140*/  IMAD.MOV.U32 R27, RZ, RZ, R6 ;  /* 0x000000ffff1b7224 */ /* 0x000fe200078e0006 */
[----:B------:R-:W-:-:S04]  /*0150*/  USHF.L.U32 UR10, UR4, 0x5, URZ ;  /* 0x00000005040a7899 */ /* 0x000fc800080006ff */
[----:B------:R-:W-:Y:S01]  /*0160*/  ULOP3.LUT UR5, URZ, UR10, URZ, 0x33, !UPT ;  /* 0x0000000aff057292 */ /* 0x000fe2000f8e33ff */
[C---:B-1----:R-:W-:Y:S02]  /*0170*/  VIMNMX R5, PT, PT, R2.reuse, UR11, PT ;  /* 0x0000000b02057c48 */ /* 0x042fe4000bfe0100 */
[----:B------:R-:W-:Y:S02]  /*0180*/  ISETP.GE.AND P0, PT, R2, UR11, PT ;  /* 0x0000000b02007c0c */ /* 0x000fe4000bf06270 */
[----:B------:R-:W-:-:S04]  /*0190*/  VIADDMNMX R4, R6, 0x1, R5, !PT ;  /* 0x0000000106047846 */ /* 0x000fc80007800105 */
[C---:B------:R-:W-:Y:S01]  /*01a0*/  LOP3.LUT R5, R4.reuse, 0xf, RZ, 0xc0, !PT ;  /* 0x0000000f04057812 */ /* 0x040fe200078ec0ff */
[----:B------:R-:W-:-:S03]  /*01b0*/  VIADD R7, R4, UR5 ;  /* 0x0000000504077c36 */ /* 0x000fc60008000000 */
[----:B------:R-:W-:Y:S02]  /*01c0*/  ISETP.NE.AND P1, PT, R5, RZ, PT ;  /* 0x000000ff0500720c */ /* 0x000fe40003f25270 */
[----:B------:R-:W-:-:S13]  /*01d0*/  ISETP.GE.U32.AND P2, PT, R7, 0xf, PT ;  /* 0x0000000f0700780c */ /* 0x000fda0003f46070 */
[----:B------:R-:W-:Y:S05]  /*01e0*/  @!P2 BRA `(.L_x_25) ;  /* 0x00000004002ca947 */ /* 0x000fea0003800000 */
[----:B------:R-:W1:Y:S01]  /*01f0*/  LDC.64 R6, c[0x0][0x380] ;  /* 0x0000e000ff067b82 */ /* 0x000e620000000a00 */
[----:B------:R-:W2:Y:S01]  /*0200*/  LDCU.64 UR8, c[0x0][0x380] ;  /* 0x00007000ff0877ac */ /* 0x000ea20008000a00 */
[CC--:B------:R-:W-:Y:S01]  /*0210*/  IADD3 R15, P2, PT, R3.reuse, R27.reuse, RZ ;  /* 0x0000001b030f7210 */ /* 0x0c0fe20007f5e0ff */
[----:B------:R-:W-:Y:S01]  /*0220*/  IMAD R26, R0, UR11, R27 ;  /* 0x0000000b001a7c24 */ /* 0x000fe2000f8e021b */
[----:B------:R-:W-:-:S03]  /*0230*/  IADD3 R9, PT, PT, R3, R27, RZ ;  /* 0x0000001b03097210 */ /* 0x000fc60007ffe0ff */
[----:B------:R-:W-:Y:S01]  /*0240*/  IMAD.X R8, RZ, RZ, RZ, P2 ;  /* 0x000000ffff087224 */ /* 0x000fe200010e06ff */
[----:B--2---:R-:W-:-:S04]  /*0250*/  LEA R14, P3, R15, UR8, 0x3 ;  /* 0x000000080f0e7c11 */ /* 0x004fc8000f8618ff */
[----:B------:R-:W-:Y:S01]  /*0260*/  IADD3 R14, P2, PT, R14, 0x40, RZ ;  /* 0x000000400e0e7810 */ /* 0x000fe20007f5e0ff */
[----:B-1----:R-:W-:Y:S01]  /*0270*/  IMAD.WIDE.U32 R6, R9, 0x8, R6 ;  /* 0x0000000809067825 */ /* 0x002fe200078e0006 */
[----:B------:R-:W-:-:S03]  /*0280*/  LEA.HI.X R15, R15, UR9, R8, 0x3, P3 ;  /* 0x000000090f0f7c11 */ /* 0x000fc600098f1c08 */
[----:B------:R-:W-:Y:S01]  /*0290*/  IMAD.MOV.U32 R28, RZ, RZ, R6 ;  /* 0x000000ffff1c7224 */ /* 0x000fe200078e0006 */
[----:B------:R-:W-:Y:S01]  /*02a0*/  IADD3 R6, PT, PT, -R4, UR10, R5 ;  /* 0x0000000a04067c10 */ /* 0x000fe2000fffe105 */
[----:B------:R-:W-:-:S07]  /*02b0*/  IMAD.X R15, RZ, RZ, R15, P2 ;  /* 0x000000ffff0f7224 */ /* 0x000fce00010e060f */
.L_x_26:
[----:B------:R-:W1:Y:S01]  /*02c0*/  LDC.64 R24, c[0x0][0x388] ;  /* 0x0000e200ff187b82 */ /* 0x000e620000000a00 */
[----:B------:R-:W-:-:S05]  /*02d0*/  MOV R29, R7 ;  /* 0x00000007001d7202 */ /* 0x000fca0000000f00 */
[----:B0-----:R-:W2:Y:S01]  /*02e0*/  LDG.E.64 R12, desc[UR6][R28.64] ;  /* 0x000000061c0c7981 */ /* 0x001ea2000c1e1b00 */
[----:B-1----:R-:W-:-:S05]  /*02f0*/  IMAD.WIDE R24, R26, 0x8, R24 ;  /* 0x000000081a187825 */ /* 0x002fca00078e0218 */
[----:B------:R-:W2:Y:S01]  /*0300*/  LDG.E.64 R16, desc[UR6][R24.64] ;  /* 0x0000000618107981 */ /* 0x000ea2000c1e1b00 */
[----:B------:R-:W-:Y:S02]  /*0310*/  IMAD.MOV.U32 R8, RZ, RZ, R14 ;  /* 0x000000ffff087224 */ /* 0x000fe400078e000e */
[----:B------:R-:W-:Y:S01]  /*0320*/  IMAD.MOV.U32 R9, RZ, RZ, R15 ;  /* 0x000000ffff097224 */ /* 0x000fe200078e000f */
[----:B------:R-:W3:Y:S04]  /*0330*/  LDG.E.64 R18, desc[UR6][R24.64+0x10] ;  /* 0x0000100618127981 */ /* 0x000ee8000c1e1b00 */
[----:B------:R-:W4:Y:S04]  /*0340*/  LDG.E.64 R10, desc[UR6][R8.64+-0x38] ;  /* 0xffffc806080a7981 */ /* 0x000f28000c1e1b00 */
[----:B------:R-:W4:Y:S04]  /*0350*/  LDG.E.64 R14, desc[UR6][R24.64+0x8] ;  /* 0x00000806180e7981 */ /* 0x000f28000c1e1b00 */
[----:B------:R-:W5:Y:S01]  /*0360*/  LDG.E.64 R22, desc[UR6][R8.64+0x38] ;  /* 0x0000380608167981 */ /* 0x000f62000c1e1b00 */
[----:B--2---:R-:W-:-:S03]  /*0370*/  DFMA R16, R12, R16, R20 ;  /* 0x000000100c10722b */ /* 0x004fc60000000014 */
[----:B------:R-:W3:Y:S04]  /*0380*/  LDG.E.64 R12, desc[UR6][R8.64+-0x30] ;  /* 0xffffd006080c7981 */ /* 0x000ee8000c1e1b00 */
[----:B------:R-:W5:Y:S01]  /*0390*/  LDG.E.64 R20, desc[UR6][R24.64+0x78] ;  /* 0x0000780618147981 */ /* 0x000f62000c1e1b00 */
[----:B----4-:R-:W-:-:S03]  /*03a0*/  DFMA R14, R10, R14, R16 ;  /* 0x0000000e0a0e722b */ /* 0x010fc60000000010 */
[----:B------:R-:W2:Y:S04]  /*03b0*/  LDG.E.64 R10, desc[UR6][R8.64+-0x28] ;  /* 0xffffd806080a7981 */ /* 0x000ea8000c1e1b00 */
[----:B------:R-:W2:Y:S01]  /*03c0*/  LDG.E.64 R16, desc[UR6][R24.64+0x18] ;  /* 0x0000180618107981 */ /* 0x000ea2000c1e1b00 */
[----:B---3--:R-:W-:-:S03]  /*03d0*/  DFMA R18, R12, R18, R14 ;  /* 0x000000120c12722b */ /* 0x008fc6000000000e */
[----:B------:R-:W3:Y:S04]  /*03e0*/  LDG.E.64 R12, desc[UR6][R8.64+-0x20] ;  /* 0xffffe006080c7981 */ /* 0x000ee8000c1e1b00 */
[----:B------:R-:W3:Y:S01]  /*03f0*/  LDG.E.64 R14, desc[UR6][R24.64+0x20] ;  /* 0x00002006180e7981 */ /* 0x000ee2000c1e1b00 */
[----:B--2---:R-:W-:-:S03]  /*0400*/  DFMA R16, R10, R16, R18 ;  /* 0x000000100a10722b */ /* 0x004fc60000000012 */
        /* <DEDUP_REMOVED lines=29> */
[----:B------:R-:W-:-:S05]  /*05e0*/  VIADD R6, R6, 0x10 ;  /* 0x0000001006067836 */ /* 0x000fca0000000000 */
[----:B------:R-:W-:Y:S01]  /*05f0*/  ISETP.NE.AND P2, PT, R6, RZ, PT ;  /* 0x000000ff0600720c */ /* 0x000fe20003f45270 */
[----:B--2---:R-:W-:Y:S01]  /*0600*/  DFMA R10, R10, R12, R14 ;  /* 0x0000000c0a0a722b */ /* 0x004fe2000000000e */
[----:B------:R-:W-:Y:S02]  /*0610*/  IADD3 R28, P3, PT, R28, 0x80, RZ ;  /* 0x000000801c1c7810 */ /* 0x000fe40007f7e0ff */
[----:B------:R-:W-:Y:S01]  /*0620*/  IADD3 R14, P4, PT, R8, 0x80, RZ ;  /* 0x00000080080e7810 */ /* 0x000fe20007f9e0ff */
[----:B------:R-:W-:Y:S02]  /*0630*/  VIADD R27, R27, 0x10 ;  /* 0x000000101b1b7836 */ /* 0x000fe40000000000 */
[----:B------:R-:W-:Y:S01]  /*0640*/  IMAD.X R7, RZ, RZ, R7, P3 ;  /* 0x000000ffff077224 */ /* 0x000fe200018e0607 */
[----:B------:R-:W-:Y:S01]  /*0650*/  IADD3.X R15, PT, PT, RZ, R9, RZ, P4, !PT ;  /* 0x00000009ff0f7210 */ /* 0x000fe200027fe4ff */
[----:B------:R-:W-:Y:S01]  /*0660*/  VIADD R26, R26, 0x10 ;  /* 0x000000101a1a7836 */ /* 0x000fe20000000000 */
[----:B---3--:R-:W-:-:S08]  /*0670*/  DFMA R10, R16, R18, R10 ;  /* 0x00000012100a722b */ /* 0x008fd0000000000a */
[----:B-----5:R-:W-:Y:S01]  /*0680*/  DFMA R20, R22, R20, R10 ;  /* 0x000000141614722b */ /* 0x020fe2000000000a */
[----:B------:R-:W-:Y:S10]  /*0690*/  @P2 BRA `(.L_x_26) ;  /* 0xfffffffc00082947 */ /* 0x000ff4000383ffff */
.L_x_25:
[----:B------:R-:W-:Y:S01]  /*06a0*/  MOV R6, R2 ;  /* 0x0000000200067202 */ /* 0x000fe20000000f00 */
[----:B------:R-:W-:Y:S06]  /*06b0*/  @!P1 BRA `(.L_x_27) ;  /* 0x0000000400709947 */ /* 0x000fec0003800000 */
[----:B------:R-:W-:Y:S02]  /*06c0*/  ISETP.GE.U32.AND P1, PT, R5, 0x8, PT ;  /* 0x000000080500780c */ /* 0x000fe40003f26070 */
[----:B------:R-:W-:-:S11]  /*06d0*/  LOP3.LUT P2, R2, R4, 0x7, RZ, 0xc0, !PT ;  /* 0x0000000704027812 */ /* 0x000fd6000784c0ff */
[----:B------:R-:W-:Y:S05]  /*06e0*/  @!P1 BRA `(.L_x_28) ;  /* 0x0000000000909947 */ /* 0x000fea0003800000 */
[----:B------:R-:W1:Y:S01]  /*06f0*/  LDC.64 R8, c[0x0][0x380] ;  /* 0x0000e000ff087b82 */ /* 0x000e620000000a00 */
[--C-:B------:R-:W-:Y:S01]  /*0700*/  IMAD.IADD R15, R3, 0x1, R27.reuse ;  /* 0x00000001030f7824 */ /* 0x100fe200078e021b */
[----:B------:R-:W2:Y:S01]  /*0710*/  LDCU.64 UR8, c[0x0][0x380] ;  /* 0x00007000ff0877ac */ /* 0x000ea20008000a00 */
[----:B------:R-:W-:-:S05]  /*0720*/  IMAD R5, R0, UR11, R27 ;  /* 0x0000000b00057c24 */ /* 0x000fca000f8e021b */
[----:B------:R-:W3:Y:S01]  /*0730*/  LDC.64 R10, c[0x0][0x388] ;  /* 0x0000e200ff0a7b82 */ /* 0x000ee20000000a00 */
[----:B-1----:R-:W-:-:S06]  /*0740*/  IMAD.WIDE.U32 R14, R15, 0x8, R8 ;  /* 0x000000080f0e7825 */ /* 0x002fcc00078e0008 */
[----:B0-----:R-:W4:Y:S01]  /*0750*/  LDG.E.64 R14, desc[UR6][R14.64] ;  /* 0x000000060e0e7981 */ /* 0x001f22000c1e1b00 */
[----:B---3--:R-:W-:-:S05]  /*0760*/  IMAD.WIDE R10, R5, 0x8, R10 ;  /* 0x00000008050a7825 */ /* 0x008fca00078e020a */
[----:B------:R-:W4:Y:S01]  /*0770*/  LDG.E.64 R12, desc[UR6][R10.64] ;  /* 0x000000060a0c7981 */ /* 0x000f22000c1e1b00 */
[----:B------:R-:W-:-:S03]  /*0780*/  IADD3 R5, P1, PT, R3, R27, RZ ;  /* 0x0000001b03057210 */ /* 0x000fc60007f3e0ff */
[----:B------:R-:W3:Y:S02]  /*0790*/  LDG.E.64 R22, desc[UR6][R10.64+0x8] ;  /* 0x000008060a167981 */ /* 0x000ee4000c1e1b00 */
[----:B------:R-:W-:Y:S01]  /*07a0*/  IMAD.X R16, RZ, RZ, RZ, P1 ;  /* 0x000000ffff107224 */ /* 0x000fe200008e06ff */
[C---:B--2---:R-:W-:Y:S01]  /*07b0*/  LEA R8, P1, R5.reuse, UR8, 0x3 ;  /* 0x0000000805087c11 */ /* 0x044fe2000f8218ff */
[----:B------:R-:W2:Y:S03]  /*07c0*/  LDG.E.64 R28, desc[UR6][R10.64+0x38] ;  /* 0x000038060a1c7981 */ /* 0x000ea6000c1e1b00 */
[----:B------:R-:W-:Y:S02]  /*07d0*/  LEA.HI.X R9, R5, UR9, R16, 0x3, P1 ;  /* 0x0000000905097c11 */ /* 0x000fe400088f1c10 */
[----:B------:R-:W5:Y:S04]  /*07e0*/  LDG.E.64 R16, desc[UR6][R10.64+0x10] ;  /* 0x000010060a107981 */ /* 0x000f68000c1e1b00 */
[----:B------:R-:W3:Y:S04]  /*07f0*/  LDG.E.64 R24, desc[UR6][R8.64+0x8] ;  /* 0x0000080608187981 */ /* 0x000ee8000c1e1b00 */
[----:B------:R-:W5:Y:S01]  /*0800*/  LDG.E.64 R18, desc[UR6][R8.64+0x10] ;  /* 0x0000100608127981 */ /* 0x000f62000c1e1b00 */
[----:B----4-:R-:W-:-:S03]  /*0810*/  DFMA R20, R14, R12, R20 ;  /* 0x0000000c0e14722b */ /* 0x010fc60000000014 */
[----:B------:R-:W4:Y:S04]  /*0820*/  LDG.E.64 R12, desc[UR6][R10.64+0x18] ;  /* 0x000018060a0c7981 */ /* 0x000f28000c1e1b00 */
[----:B------:R-:W4:Y:S01]  /*0830*/  LDG.E.64 R14, desc[UR6][R8.64+0x18] ;  /* 0x00001806080e7981 */ /* 0x000f22000c1e1b00 */
[----:B---3--:R-:W-:-:S03]  /*0840*/  DFMA R20, R24, R22, R20 ;  /* 0x000000161814722b */ /* 0x008fc60000000014 */
[----:B------:R-:W3:Y:S04]  /*0850*/  LDG.E.64 R24, desc[UR6][R10.64+0x20] ;  /* 0x000020060a187981 */ /* 0x000ee8000c1e1b00 */
[----:B------:R-:W3:Y:S01]  /*0860*/  LDG.E.64 R22, desc[UR6][R8.64+0x20] ;  /* 0x0000200608167981 */ /* 0x000ee2000c1e1b00 */
[----:B-----5:R-:W-:-:S03]  /*0870*/  DFMA R16, R18, R16, R20 ;  /* 0x000000101210722b */ /* 0x020fc60000000014 */
[----:B------:R-:W5:Y:S04]  /*0880*/  LDG.E.64 R20, desc[UR6][R10.64+0x28] ;  /* 0x000028060a147981 */ /* 0x000f68000c1e1b00 */
[----:B------:R-:W5:Y:S01]  /*0890*/  LDG.E.64 R18, desc[UR6][R8.64+0x28] ;  /* 0x0000280608127981 */ /* 0x000f62000c1e1b00 */
[----:B----4-:R-:W-:-:S03]  /*08a0*/  DFMA R12, R14, R12, R16 ;  /* 0x0000000c0e0c722b */ /* 0x010fc60000000010 */
[----:B------:R-:W4:Y:S04]  /*08b0*/  LDG.E.64 R16, desc[UR6][R10.64+0x30] ;  /* 0x000030060a107981 */ /* 0x000f28000c1e1b00 */
[----:B------:R-:W4:Y:S04]  /*08c0*/  LDG.E.64 R14, desc[UR6][R8.64+0x30] ;  /* 0x00003006080e7981 */ /* 0x000f28000c1e1b00 */
[----:B------:R-:W2:Y:S01]  /*08d0*/  LDG.E.64 R8, desc[UR6][R8.64+0x38] ;  /* 0x0000380608087981 */ /* 0x000ea2000c1e1b00 */
[----:B---3--:R-:W-:-:S08]  /*08e0*/  DFMA R12, R22, R24, R12 ;  /* 0x00000018160c722b */ /* 0x008fd0000000000c */
[----:B-----5:R-:W-:Y:S01]  /*08f0*/  DFMA R12, R18, R20, R12 ;  /* 0x00000014120c722b */ /* 0x020fe2000000000c */
[----:B------:R-:W-:-:S07]  /*0900*/  VIADD R27, R27, 0x8 ;  /* 0x000000081b1b7836 */ /* 0x000fce0000000000 */
[----:B----4-:R-:W-:-:S08]  /*0910*/  DFMA R12, R14, R16, R12 ;  /* 0x000000100e0c722b */ /* 0x010fd0000000000c */
[----:B--2---:R-:W-:-:S11]  /*0920*/  DFMA R20, R8, R28, R12 ;  /* 0x0000001c0814722b */ /* 0x004fd6000000000c */
.L_x_28:
[----:B------:R-:W-:Y:S05]  /*0930*/  @!P2 BRA `(.L_x_27) ;  /* 0x0000000000d0a947 */ /* 0x000fea0003800000 */
[----:B------:R-:W-:Y:S02]  /*0940*/  ISETP.GE.U32.AND P1, PT, R2, 0x4, PT ;  /* 0x000000040200780c */ /* 0x000fe40003f26070 */
[----:B------:R-:W-:-:S04]  /*0950*/  LOP3.LUT R7, R4, 0x3, RZ, 0xc0, !PT ;  /* 0x0000000304077812 */ /* 0x000fc800078ec0ff */
[----:B------:R-:W-:-:S07]  /*0960*/  ISETP.NE.AND P2, PT, R7, RZ, PT ;  /* 0x000000ff0700720c */ /* 0x000fce0003f45270 */
[----:B------:R-:W-:Y:S06]  /*0970*/  @!P1 BRA `(.L_x_29) ;  /* 0x0000000000609947 */ /* 0x000fec0003800000 */
[----:B------:R-:W1:Y:S01]  /*0980*/  LDC.64 R4, c[0x0][0x380] ;  /* 0x0000e000ff047b82 */ /* 0x000e620000000a00 */
[----:B------:R-:W2:Y:S01]  /*0990*/  LDCU.64 UR8, c[0x0][0x380] ;  /* 0x00007000ff0877ac */ /* 0x000ea20008000a00 */
[CC--:B------:R-:W-:Y:S01]  /*09a0*/  IADD3 R9, PT, PT, R3.reuse, R27.reuse, RZ ;  /* 0x0000001b03097210 */ /* 0x0c0fe20007ffe0ff */
[----:B------:R-:W-:Y:S01]  /*09b0*/  IMAD R11, R0, UR11, R27 ;  /* 0x0000000b000b7c24 */ /* 0x000fe2000f8e021b */
[----:B------:R-:W-:-:S04]  /*09c0*/  IADD3 R2, P1, PT, R3, R27, RZ ;  /* 0x0000001b03027210 */ /* 0x000fc80007f3e0ff */
[----:B------:R-:W3:Y:S01]  /*09d0*/  LDC.64 R24, c[0x0][0x388] ;  /* 0x0000e200ff187b82 */ /* 0x000ee20000000a00 */
[----:B-1----:R-:W-:-:S04]  /*09e0*/  IMAD.WIDE.U32 R8, R9, 0x8, R4 ;  /* 0x0000000809087825 */ /* 0x002fc800078e0004 */
[----:B------:R-:W-:Y:S01]  /*09f0*/  IMAD.X R5, RZ, RZ, RZ, P1 ;  /* 0x000000ffff057224 */ /* 0x000fe200008e06ff */
[C---:B--2---:R-:W-:Y:S01]  /*0a00*/  LEA R4, P1, R2.reuse, UR8, 0x3 ;  /* 0x0000000802047c11 */ /* 0x044fe2000f8218ff */
[----:B0-----:R-:W2:Y:S01]  /*0a10*/  LDG.E.64 R8, desc[UR6][R8.64] ;  /* 0x0000000608087981 */ /* 0x001ea2000c1e1b00 */
[----:B---3--:R-:W-:Y:S02]  /*0a20*/  IMAD.WIDE R24, R11, 0x8, R24 ;  /* 0x000000080b187825 */ /* 0x008fe400078e0218 */
[----:B------:R-:W-:-:S03]  /*0a30*/  LEA.HI.X R5, R2, UR9, R5, 0x3, P1 ;  /* 0x0000000902057c11 */ /* 0x000fc600088f1c05 */
[----:B------:R-:W2:Y:S04]  /*0a40*/  LDG.E.64 R10, desc[UR6][R24.64] ;  /* 0x00000006180a7981 */ /* 0x000ea8000c1e1b00 */
[----:B------:R-:W3:Y:S04]  /*0a50*/  LDG.E.64 R12, desc[UR6][R24.64+0x8] ;  /* 0x00000806180c7981 */ /* 0x000ee8000c1e1b00 */
[----:B------:R-:W3:Y:S04]  /*0a60*/  LDG.E.64 R14, desc[UR6][R4.64+0x8] ;  /* 0x00000806040e7981 */ /* 0x000ee8000c1e1b00 */
[----:B------:R-:W4:Y:S04]  /*0a70*/  LDG.E.64 R16, desc[UR6][R24.64+0x10] ;  /* 0x0000100618107981 */ /* 0x000f28000c1e1b00 */
[----:B------:R-:W4:Y:S04]  /*0a80*/  LDG.E.64 R18, desc[UR6][R4.64+0x10] ;  /* 0x0000100604127981 */ /* 0x000f28000c1e1b00 */
[----:B------:R-:W5:Y:S04]  /*0a90*/  LDG.E.64 R22, desc[UR6][R24.64+0x18] ;  /* 0x0000180618167981 */ /* 0x000f68000c1e1b00 */
[----:B------:R-:W5:Y:S01]  /*0aa0*/  LDG.E.64 R28, desc[UR6][R4.64+0x18] ;  /* 0x00001806041c7981 */ /* 0x000f62000c1e1b00 */
[----:B------:R-:W-:Y:S01]  /*0ab0*/  VIADD R27, R27, 0x4 ;  /* 0x000000041b1b7836 */ /* 0x000fe20000000000 */
[----:B--2---:R-:W-:-:S08]  /*0ac0*/  DFMA R10, R8, R10, R20 ;  /* 0x0000000a080a722b */ /* 0x004fd00000000014 */
[----:B---3--:R-:W-:-:S08]  /*0ad0*/  DFMA R10, R14, R12, R10 ;  /* 0x0000000c0e0a722b */ /* 0x008fd0000000000a */
[----:B----4-:R-:W-:-:S08]  /*0ae0*/  DFMA R10, R18, R16, R10 ;  /* 0x00000010120a722b */ /* 0x010fd0000000000a */
[----:B-----5:R-:W-:-:S11]  /*0af0*/  DFMA R20, R28, R22, R10 ;  /* 0x000000161c14722b */ /* 0x020fd6000000000a */
.L_x_29:
[----:B------:R-:W-:Y:S05]  /*0b00*/  @!P2 BRA `(.L_x_27) ;  /* 0x00000000005ca947 */ /* 0x000fea0003800000 */
[----:B------:R-:W1:Y:S01]  /*0b10*/  LDC.64 R8, c[0x0][0x380] ;  /* 0x0000e000ff087b82 */ /* 0x000e620000000a00 */
[--C-:B------:R-:W-:Y:S02]  /*0b20*/  IMAD.IADD R11, R3, 0x1, R27.reuse ;  /* 0x00000001030b7824 */ /* 0x100fe400078e021b */
[----:B------:R-:W-:-:S05]  /*0b30*/  IMAD R13, R0, UR11, R27 ;  /* 0x0000000b000d7c24 */ /* 0x000fca000f8e021b */
[----:B------:R-:W2:Y:S01]  /*0b40*/  LDC.64 R4, c[0x0][0x388] ;  /* 0x0000e200ff047b82 */ /* 0x000ea20000000a00 */
[----:B-1----:R-:W-:-:S06]  /*0b50*/  IMAD.WIDE.U32 R8, R11, 0x8, R8 ;  /* 0x000000080b087825 */ /* 0x002fcc00078e0008 */
[----:B0-----:R-:W3:Y:S01]  /*0b60*/  LDG.E.64 R8, desc[UR6][R8.64] ;  /* 0x0000000608087981 */ /* 0x001ee2000c1e1b00 */
[----:B--2---:R-:W-:-:S05]  /*0b70*/  IMAD.WIDE R4, R13, 0x8, R4 ;  /* 0x000000080d047825 */ /* 0x004fca00078e0204 */
[----:B------:R-:W3:Y:S01]  /*0b80*/  LDG.E.64 R10, desc[UR6][R4.64] ;  /* 0x00000006040a7981 */ /* 0x000ee2000c1e1b00 */
[----:B------:R-:W-:Y:S01]  /*0b90*/  ISETP.NE.AND P1, PT, R7, 0x1, PT ;  /* 0x000000010700780c */ /* 0x000fe20003f25270 */
[----:B---3--:R-:W-:-:S12]  /*0ba0*/  DFMA R20, R8, R10, R20 ;  /* 0x0000000a0814722b */ /* 0x008fd80000000014 */
[----:B------:R-:W-:Y:S05]  /*0bb0*/  @!P1 BRA `(.L_x_27) ;  /* 0x0000000000309947 */ /* 0x000fea0003800000 */
[----:B------:R-:W0:Y:S01]  /*0bc0*/  LDCU.64 UR8, c[0x0][0x380] ;  /* 0x00007000ff0877ac */ /* 0x000e220008000a00 */
[----:B------:R-:W-:Y:S01]  /*0bd0*/  IADD3 R2, P1, PT, R3, R27, RZ ;  /* 0x0000001b03027210 */ /* 0x000fe20007f3e0ff */
[----:B------:R-:W2:Y:S03]  /*0be0*/  LDG.E.64 R10, desc[UR6][R4.64+0x8] ;  /* 0x00000806040a7981 */ /* 0x000ea6000c1e1b00 */
[----:B------:R-:W-:Y:S02]  /*0bf0*/  IADD3.X R9, PT, PT, RZ, RZ, RZ, P1, !PT ;  /* 0x000000ffff097210 */ /* 0x000fe40000ffe4ff */
[----:B------:R-:W-:Y:S02]  /*0c00*/  ISETP.NE.AND P1, PT, R7, 0x2, PT ;  /* 0x000000020700780c */ /* 0x000fe40003f25270 */
[----:B0-----:R-:W-:-:S11]  /*0c10*/  LEA R16, P2, R2, UR8, 0x3 ;  /* 0x0000000802107c11 */ /* 0x001fd6000f8418ff */
[----:B------:R-:W3:Y:S01]  /*0c20*/  @P1 LDG.E.64 R14, desc[UR6][R4.64+0x10] ;  /* 0x00001006040e1981 */ /* 0x000ee2000c1e1b00 */
[----:B------:R-:W-:-:S05]  /*0c30*/  LEA.HI.X R17, R2, UR9, R9, 0x3, P2 ;  /* 0x0000000902117c11 */ /* 0x000fca00090f1c09 */
[----:B------:R-:W2:Y:S04]  /*0c40*/  LDG.E.64 R8, desc[UR6][R16.64+0x8] ;  /* 0x0000080610087981 */ /* 0x000ea8000c1e1b00 */
[----:B------:R-:W3:Y:S01]  /*0c50*/  @P1 LDG.E.64 R12, desc[UR6][R16.64+0x10] ;  /* 0x00001006100c1981 */ /* 0x000ee2000c1e1b00 */
[----:B--2---:R-:W-:-:S08]  /*0c60*/  DFMA R20, R8, R10, R20 ;  /* 0x0000000a0814722b */ /* 0x004fd00000000014 */
[----:B---3--:R-:W-:-:S11]  /*0c70*/  @P1 DFMA R20, R12, R14, R20 ;  /* 0x0000000e0c14122b */ /* 0x008fd60000000014 */
.L_x_27:
[----:B------:R-:W-:Y:S01]  /*0c80*/  UIADD3 UR4, UPT, UPT, UR4, 0x1, URZ ;  /* 0x0000000104047890 */ /* 0x000fe2000fffe0ff */
[----:B------:R-:W-:Y:S11]  /*0c90*/  @!P0 BRA `(.L_x_30) ;  /* 0xfffffff400208947 */ /* 0x000ff6000383ffff */
[----:B------:R-:W1:Y:S01]  /*0ca0*/  LDC.64 R4, c[0x0][0x390] ;  /* 0x0000e400ff047b82 */ /* 0x000e620000000a00 */
[----:B------:R-:W-:-:S04]  /*0cb0*/  IMAD.IADD R3, R0, 0x1, R3 ;  /* 0x0000000100037824 */ /* 0x000fc800078e0203 */
[----:B-1----:R-:W-:-:S05]  /*0cc0*/  IMAD.WIDE R2, R3, 0x8, R4 ;  /* 0x0000000803027825 */ /* 0x002fca00078e0204 */
[----:B0-----:R-:W-:Y:S01]  /*0cd0*/  STG.E.64 desc[UR6][R2.64], R20 ;  /* 0x0000001402007986 */ /* 0x001fe2000c101b06 */
[----:B------:R-:W-:Y:S05]  /*0ce0*/  EXIT ;  /* 0x000000000000794d */ /* 0x000fea0003800000 */
.L_x_31:
        /* <DEDUP_REMOVED lines=9> */
.L_x_41:


//--------------------- .text._Z23kernelPrivatizationOnlyPKdS0_Pdi --------------------------
	.section	.text._Z23kernelPrivatizationOnlyPKdS0_Pdi,"ax",@progbits
	.align	128
        .global         _Z23kernelPrivatizationOnlyPKdS0_Pdi
        .type           _Z23kernelPrivatizationOnlyPKdS0_Pdi,@function
        .size           _Z23kernelPrivatizationOnlyPKdS0_Pdi,(.L_x_42 - _Z23kernelPrivatizationOnlyPKdS0_Pdi)
        .other          _Z23kernelPrivatizationOnlyPKdS0_Pdi,@"STO_CUDA_ENTRY STV_DEFAULT"
_Z23kernelPrivatizationOnlyPKdS0_Pdi:
.text._Z23kernelPrivatizationOnlyPKdS0_Pdi:
        /* <DEDUP_REMOVED lines=13> */
[----:B------:R-:W-:Y:S02]  /*00d0*/  UISETP.GE.U32.AND UP0, UPT, UR18, 0x8, UPT ;  /* 0x000000081200788c */ /* 0x000fe4000bf06070 */
[----:B------:R-:W-:Y:S01]  /*00e0*/  IMAD R21, R21, UR18, RZ ;  /* 0x0000001215157c24 */ /* 0x000fe2000f8e02ff */
[----:B------:R-:W-:Y:S01]  /*00f0*/  CS2R R12, SRZ ;  /* 0x00000000000c7805 */ /* 0x000fe2000001ff00 */
[----:B------:R-:W0:Y:S01]  /*0100*/  LDCU.64 UR16, c[0x0][0x358] ;  /* 0x00006b00ff1077ac */ /* 0x000e220008000a00 */
[----:B------:R-:W-:-:S04]  /*0110*/  UMOV UR4, URZ ;  /* 0x000000ff00047c82 */ /* 0x000fc80008000000 */
[----:B------:R-:W-:Y:S05]  /*0120*/  BRA.U !UP0, `(.L_x_32) ;  /* 0x0000000508147547 */ /* 0x000fea000b800000 */
[----:B------:R-:W1:Y:S01]  /*0130*/  LDCU.128 UR20, c[0x0][0x380] ;  /* 0x00007000ff1477ac */ /* 0x000e620008000c00 */
[----:B------:R-:W-:Y:S01]  /*0140*/  IMAD.MOV.U32 R20, RZ, RZ, R0 ;  /* 0x000000ffff147224 */ /* 0x000fe200078e0000 */
[----:B------:R-:W-:Y:S01]  /*0150*/  CS2R R12, SRZ ;  /* 0x00000000000c7805 */ /* 0x000fe2000001ff00 */
[----:B------:R-:W-:-:S04]  /*0160*/  ULOP3.LUT UR4, UR18, 0x7ffffff8, URZ, 0xc0, !UPT ;  /* 0x7ffffff812047892 */ /* 0x000fc8000f8ec0ff */
[----:B------:R-:W-:Y:S01]  /*0170*/  UIADD3 UR4, UPT, UPT, -UR4, URZ, URZ ;  /* 0x000000ff04047290 */ /* 0x000fe2000fffe1ff */
[----:B-1----:R-:W-:Y:S01]  /*0180*/  MOV R2, UR20 ;  /* 0x0000001400027c02 */ /* 0x002fe20008000f00 */
[----:B------:R-:W-:Y:S01]  /*0190*/  IMAD.U32 R3, RZ, RZ, UR21 ;  /* 0x00000015ff037e24 */ /* 0x000fe2000f8e00ff */
[----:B------:R-:W-:Y:S02]  /*01a0*/  UIMAD.WIDE UR6, UR18, 0x18, UR22 ;  /* 0x00000018120678a5 */ /* 0x000fe4000f8e0216 */
[----:B------:R-:W-:Y:S01]  /*01b0*/  UIMAD.WIDE UR8, UR18, 0x20, UR22 ;  /* 0x00000020120878a5 */ /* 0x000fe2000f8e0216 */
[----:B------:R-:W-:Y:S01]  /*01c0*/  IMAD.WIDE.U32 R2, R21, 0x8, R2 ;  /* 0x0000000815027825 */ /* 0x000fe200078e0002 */
[----:B------:R-:W-:Y:S02]  /*01d0*/  UIMAD.WIDE UR10, UR18, 0x28, UR22 ;  /* 0x00000028120a78a5 */ /* 0x000fe4000f8e0216 */
[----:B------:R-:W-:Y:S01]  /*01e0*/  UIMAD.WIDE UR12, UR18, 0x30, UR22 ;  /* 0x00000030120c78a5 */ /* 0x000fe2000f8e0216 */
[----:B------:R-:W-:Y:S01]  /*01f0*/  IADD3 R8, P0, PT, R2, 0x20, RZ ;  /* 0x0000002002087810 */ /* 0x000fe20007f1e0ff */
[----:B------:R-:W-:-:S03]  /*0200*/  UIMAD.WIDE UR14, UR18, 0x38, UR22 ;  /* 0x00000038120e78a5 */ /* 0x000fc6000f8e0216 */
[----:B------:R-:W-:-:S09]  /*0210*/  IADD3.X R9, PT, PT, RZ, R3, RZ, P0, !PT ;  /* 0x00000003ff097210 */ /* 0x000fd200007fe4ff */
.L_x_33:
[----:B------:R-:W-:Y:S01]  /*0220*/  HFMA2 R23, -RZ, RZ, 0, 4.76837158203125e-07 ;  /* 0x00000008ff177431 */ /* 0x000fe200000001ff */
[----:B------:R-:W-:Y:S01]  /*0230*/  UIMAD.WIDE UR24, UR18, 0x8, UR22 ;  /* 0x00000008121878a5 */ /* 0x000fe2000f8e0216 */
[----:B------:R-:W-:Y:S01]  /*0240*/  IMAD.MOV.U32 R2, RZ, RZ, R8 ;  /* 0x000000ffff027224 */ /* 0x000fe200078e0008 */
[----:B------:R-:W-:Y:S01]  /*0250*/  MOV R3, R9 ;  /* 0x0000000900037202 */ /* 0x000fe20000000f00 */
[----:B------:R-:W-:-:S03]  /*0260*/  UIMAD.WIDE UR20, UR18, 0x10, UR22 ;  /* 0x00000010121478a5 */ /* 0x000fc6000f8e0216 */
[----:B------:R-:W-:Y:S01]  /*0270*/  MOV R19, UR25 ;  /* 0x0000001900137c02 */ /* 0x000fe20008000f00 */
[----:B------:R-:W-:Y:S01]  /*0280*/  IMAD.U32 R18, RZ, RZ, UR24 ;  /* 0x00000018ff127e24 */ /* 0x000fe2000f8e00ff */
[----:B0-----:R-:W2:Y:S01]  /*0290*/  LDG.E.64 R24, desc[UR16][R2.64+-0x20] ;  /* 0xffffe01002187981 */ /* 0x001ea2000c1e1b00 */
[C---:B------:R-:W-:Y:S01]  /*02a0*/  IMAD.WIDE R22, R20.reuse, R23, UR22 ;  /* 0x0000001614167e25 */ /* 0x040fe2000f8e0217 */
[----:B------:R-:W-:Y:S02]  /*02b0*/  MOV R16, UR20 ;  /* 0x0000001400107c02 */ /* 0x000fe40008000f00 */
[----:B------:R-:W3:Y:S01]  /*02c0*/  LDG.E.64 R10, desc[UR16][R2.64+-0x18] ;  /* 0xffffe810020a7981 */ /* 0x000ee2000c1e1b00 */
[----:B------:R-:W-:-:S03]  /*02d0*/  IMAD.WIDE R18, R20, 0x8, R18 ;  /* 0x0000000814127825 */ /* 0x000fc600078e0212 */
[----:B------:R-:W2:Y:S01]  /*02e0*/  LDG.E.64 R22, desc[UR16][R22.64] ;  /* 0x0000001016167981 */ /* 0x000ea2000c1e1b00 */
[----:B------:R-:W-:-:S03]  /*02f0*/  IMAD.U32 R17, RZ, RZ, UR21 ;  /* 0x00000015ff117e24 */ /* 0x000fc6000f8e00ff */
[----:B------:R-:W3:Y:S01]  /*0300*/  LDG.E.64 R18, desc[UR16][R18.64] ;  /* 0x0000001012127981 */ /* 0x000ee2000c1e1b00 */
[----:B------:R-:W-:-:S04]  /*0310*/  IMAD.WIDE R16, R20, 0x8, R16 ;  /* 0x0000000814107825 */ /* 0x000fc800078e0210 */
[----:B------:R-:W-:Y:S01]  /*0320*/  HFMA2 R9, -RZ, RZ, 0, 4.76837158203125e-07 ;  /* 0x00000008ff097431 */ /* 0x000fe200000001ff */
[----:B------:R-:W4:Y:S04]  /*0330*/  LDG.E.64 R14, desc[UR16][R2.64+-0x10] ;  /* 0xfffff010020e7981 */ /* 0x000f28000c1e1b00 */
[----:B------:R-:W4:Y:S01]  /*0340*/  LDG.E.64 R16, desc[UR16][R16.64] ;  /* 0x0000001010107981 */ /* 0x000f22000c1e1b00 */
[----:B------:R-:W-:-:S03]  /*0350*/  IMAD.WIDE R8, R20, R9, UR6 ;  /* 0x0000000614087e25 */ /* 0x000fc6000f8e0209 */
[----:B------:R-:W5:Y:S04]  /*0360*/  LDG.E.64 R6, desc[UR16][R2.64+-0x8] ;  /* 0xfffff81002067981 */ /* 0x000f68000c1e1b00 */
[----:B------:R-:W5:Y:S01]  /*0370*/  LDG.E.64 R8, desc[UR16][R8.64] ;  /* 0x0000001008087981 */ /* 0x000f62000c1e1b00 */
[----:B------:R-:W-:-:S05]  /*0380*/  MOV R5, 0x8 ;  /* 0x0000000800057802 */ /* 0x000fca0000000f00 */
[----:B------:R-:W-:-:S06]  /*0390*/  IMAD.WIDE R4, R20, R5, UR8 ;  /* 0x0000000814047e25 */ /* 0x000fcc000f8e0205 */
[----:B------:R-:W5:Y:S01]  /*03a0*/  LDG.E.64 R4, desc[UR16][R4.64] ;  /* 0x0000001004047981 */ /* 0x000f62000c1e1b00 */
[----:B--2---:R-:W-:Y:S01]  /*03b0*/  DFMA R24, R24, R22, R12 ;  /* 0x000000161818722b */ /* 0x004fe2000000000c */
[----:B------:R-:W-:Y:S02]  /*03c0*/  IMAD.MOV.U32 R23, RZ, RZ, 0x8 ;  /* 0x00000008ff177424 */ /* 0x000fe400078e00ff */
[----:B------:R-:W2:Y:S02]  /*03d0*/  LDG.E.64 R12, desc[UR16][R2.64] ;  /* 0x00000010020c7981 */ /* 0x000ea4000c1e1b00 */
[----:B------:R-:W-:-:S03]  /*03e0*/  IMAD.WIDE R22, R20, R23, UR10 ;  /* 0x0000000a14167e25 */ /* 0x000fc6000f8e0217 */
[----:B---3--:R-:W-:Y:S01]  /*03f0*/  DFMA R18, R10, R18, R24 ;  /* 0x000000120a12722b */ /* 0x008fe20000000018 */
[----:B------:R-:W-:Y:S01]  /*0400*/  MOV R25, 0x8 ;  /* 0x0000000800197802 */ /* 0x000fe20000000f00 */
[----:B------:R-:W3:Y:S04]  /*0410*/  LDG.E.64 R10, desc[UR16][R2.64+0x8] ;  /* 0x00000810020a7981 */ /* 0x000ee8000c1e1b00 */
[----:B------:R-:W3:Y:S01]  /*0420*/  LDG.E.64 R22, desc[UR16][R22.64] ;  /* 0x0000001016167981 */ /* 0x000ee2000c1e1b00 */
[C---:B------:R-:W-:Y:S01]  /*0430*/  IMAD.WIDE R24, R20.reuse, R25, UR12 ;  /* 0x0000000c14187e25 */ /* 0x040fe2000f8e0219 */
[----:B----4-:R-:W-:Y:S01]  /*0440*/  DFMA R16, R14, R16, R18 ;  /* 0x000000100e10722b */ /* 0x010fe20000000012 */
[----:B------:R-:W-:Y:S01]  /*0450*/  MOV R19, 0x8 ;  /* 0x0000000800137802 */ /* 0x000fe20000000f00 */
[----:B------:R-:W4:Y:S04]  /*0460*/  LDG.E.64 R14, desc[UR16][R2.64+0x10] ;  /* 0x00001010020e7981 */ /* 0x000f28000c1e1b00 */
[----:B------:R-:W4:Y:S01]  /*0470*/  LDG.E.64 R24, desc[UR16][R24.64] ;  /* 0x0000001018187981 */ /* 0x000f22000c1e1b00 */
[----:B------:R-:W-:Y:S01]  /*0480*/  IMAD.WIDE R18, R20, R19, UR14 ;  /* 0x0000000e14127e25 */ /* 0x000fe2000f8e0213 */
[----:B-----5:R-:W-:-:S02]  /*0490*/  DFMA R8, R6, R8, R16 ;  /* 0x000000080608722b */ /* 0x020fc40000000010 */
[----:B------:R-:W5:Y:S04]  /*04a0*/  LDG.E.64 R6, desc[UR16][R2.64+0x18] ;  /* 0x0000181002067981 */ /* 0x000f68000c1e1b00 */
[----:B------:R-:W5:Y:S01]  /*04b0*/  LDG.E.64 R18, desc[UR16][R18.64] ;  /* 0x0000001012127981 */ /* 0x000f62000c1e1b00 */
[----:B------:R-:W-:-:S04]  /*04c0*/  UIADD3 UR4, UPT, UPT, UR4, 0x8, URZ ;  /* 0x0000000804047890 */ /* 0x000fc8000fffe0ff */
[----:B------:R-:W-:Y:S01]  /*04d0*/  UISETP.NE.AND UP0, UPT, UR4, URZ, UPT ;  /* 0x000000ff0400728c */ /* 0x000fe2000bf05270 */
[----:B--2---:R-:W-:-:S08]  /*04e0*/  DFMA R4, R12, R4, R8 ;  /* 0x000000040c04722b */ /* 0x004fd00000000008 */
[----:B---3--:R-:W-:-:S08]  /*04f0*/  DFMA R4, R10, R22, R4 ;  /* 0x000000160a04722b */ /* 0x008fd00000000004 */
[----:B----4-:R-:W-:Y:S01]  /*0500*/  DFMA R4, R14, R24, R4 ;  /* 0x000000180e04722b */ /* 0x010fe20000000004 */
[----:B------:R-:W-:-:S07]  /*0510*/  IADD3 R8, P0, PT, R2, 0x40, RZ ;  /* 0x0000004002087810 */ /* 0x000fce0007f1e0ff */
[----:B-----5:R-:W-:Y:S01]  /*0520*/  DFMA R12, R6, R18, R4 ;  /* 0x00000012060c722b */ /* 0x020fe20000000004 */
[----:B------:R-:W-:Y:S01]  /*0530*/  IMAD.U32 R5, RZ, RZ, UR18 ;  /* 0x00000012ff057e24 */ /* 0x000fe2000f8e00ff */
[----:B------:R-:W-:-:S04]  /*0540*/  IADD3.X R9, PT, PT, RZ, R3, RZ, P0, !PT ;  /* 0x00000003ff097210 */ /* 0x000fc800007fe4ff */
[----:B------:R-:W-:Y:S01]  /*0550*/  LEA R20, R5, R20, 0x3 ;  /* 0x0000001405147211 */ /* 0x000fe200078e18ff */
[----:B------:R-:W-:Y:S06]  /*0560*/  BRA.U UP0, `(.L_x_33) ;  /* 0xfffffffd002c7547 */ /* 0x000fec000b83ffff */
[----:B------:R-:W-:-:S12]  /*0570*/  ULOP3.LUT UR4, UR18, 0x7ffffff8, URZ, 0xc0, !UPT ;  /* 0x7ffffff812047892 */ /* 0x000fd8000f8ec0ff */
.L_x_32:
[----:B------:R-:W-:-:S04]  /*0580*/  ULOP3.LUT UR6, UR18, 0x7, URZ, 0xc0, !UPT ;  /* 0x0000000712067892 */ /* 0x000fc8000f8ec0ff */
[----:B------:R-:W-:-:S09]  /*0590*/  UISETP.NE.AND UP0, UPT, UR6, URZ, UPT ;  /* 0x000000ff0600728c */ /* 0x000fd2000bf05270 */
[----:B------:R-:W-:Y:S05]  /*05a0*/  BRA.U !UP0, `(.L_x_34) ;  /* 0x0000000508387547 */ /* 0x000fea000b800000 */
[----:B------:R-:W-:Y:S02]  /*05b0*/  UISETP.GE.U32.AND UP0, UPT, UR6, 0x4, UPT ;  /* 0x000000040600788c */ /* 0x000fe4000bf06070 */
[----:B------:R-:W-:-:S04]  /*05c0*/  ULOP3.LUT UR5, UR18, 0x3, URZ, 0xc0, !UPT ;  /* 0x0000000312057892 */ /* 0x000fc8000f8ec0ff */
[----:B------:R-:W-:-:S03]  /*05d0*/  UISETP.NE.AND UP1, UPT, UR5, URZ, UPT ;  /* 0x000000ff0500728c */ /* 0x000fc6000bf25270 */
[----:B------:R-:W-:Y:S08]  /*05e0*/  BRA.U !UP0, `(.L_x_35) ;  /* 0x00000001087c7547 */ /* 0x000ff0000b800000 */
[----:B------:R-:W1:Y:S01]  /*05f0*/  LDC.64 R10, c[0x0][0x380] ;  /* 0x0000e000ff0a7b82 */ /* 0x000e620000000a00 */
[----:B------:R-:W2:Y:S01]  /*0600*/  LDCU.64 UR6, c[0x0][0x380] ;  /* 0x00007000ff0677ac */ /* 0x000ea20008000a00 */
[----:B------:R-:W-:Y:S01]  /*0610*/  IMAD.U32 R5, RZ, RZ, UR4 ;  /* 0x00000004ff057e24 */ /* 0x000fe2000f8e00ff */
[C---:B------:R-:W-:Y:S01]  /*0620*/  IADD3 R3, PT, PT, R21.reuse, UR4, RZ ;  /* 0x0000000415037c10 */ /* 0x040fe2000fffe0ff */
[----:B------:R-:W-:Y:S01]  /*0630*/  IMAD.U32 R23, RZ, RZ, UR18 ;  /* 0x00000012ff177e24 */ /* 0x000fe2000f8e00ff */
[----:B------:R-:W-:Y:S01]  /*0640*/  IADD3 R2, P0, PT, R21, UR4, RZ ;  /* 0x0000000415027c10 */ /* 0x000fe2000ff1e0ff */
[----:B------:R-:W-:Y:S02]  /*0650*/  IMAD R5, R5, UR18, R0 ;  /* 0x0000001205057c24 */ /* 0x000fe4000f8e0200 */
[----:B------:R-:W3:Y:S01]  /*0660*/  LDC.64 R18, c[0x0][0x388] ;  /* 0x0000e200ff127b82 */ /* 0x000ee20000000a00 */
[----:B------:R-:W-:Y:S01]  /*0670*/  MOV R25, UR18 ;  /* 0x0000001200197c02 */ /* 0x000fe20008000f00 */
[----:B-1----:R-:W-:Y:S01]  /*0680*/  IMAD.WIDE.U32 R10, R3, 0x8, R10 ;  /* 0x00000008030a7825 */ /* 0x002fe200078e000a */
[----:B------:R-:W-:-:S02]  /*0690*/  IADD3.X R3, PT, PT, RZ, RZ, RZ, P0, !PT ;  /* 0x000000ffff037210 */ /* 0x000fc400007fe4ff */
[----:B--2---:R-:W-:-:S03]  /*06a0*/  LEA R16, P0, R2, UR6, 0x3 ;  /* 0x0000000602107c11 */ /* 0x004fc6000f8018ff */
[----:B0-----:R-:W2:Y:S01]  /*06b0*/  LDG.E.64 R10, desc[UR16][R10.64] ;  /* 0x000000100a0a7981 */ /* 0x001ea2000c1e1b00 */
[----:B---3--:R-:W-:Y:S01]  /*06c0*/  IMAD.WIDE R18, R5, 0x8, R18 ;  /* 0x0000000805127825 */ /* 0x008fe200078e0212 */
[----:B------:R-:W-:-:S04]  /*06d0*/  LEA.HI.X R17, R2, UR7, R3, 0x3, P0 ;  /* 0x0000000702117c11 */ /* 0x000fc800080f1c03 */
[----:B------:R-:W2:Y:S01]  /*06e0*/  LDG.E.64 R14, desc[UR16][R18.64] ;  /* 0x00000010120e7981 */ /* 0x000ea2000c1e1b00 */
[----:B------:R-:W-:-:S03]  /*06f0*/  IMAD.WIDE R22, R23, 0x8, R18 ;  /* 0x0000000817167825 */ /* 0x000fc600078e0212 */
[----:B------:R-:W3:Y:S04]  /*0700*/  LDG.E.64 R6, desc[UR16][R16.64+0x8] ;  /* 0x0000081010067981 */ /* 0x000ee8000c1e1b00 */
[----:B------:R-:W3:Y:S01]  /*0710*/  LDG.E.64 R8, desc[UR16][R22.64] ;  /* 0x0000001016087981 */ /* 0x000ee2000c1e1b00 */
[----:B------:R-:W-:Y:S01]  /*0720*/  IMAD.WIDE R24, R25, 0x8, R22 ;  /* 0x0000000819187825 */ /* 0x000fe200078e0216 */
[----:B------:R-:W-:Y:S02]  /*0730*/  MOV R27, UR18 ;  /* 0x00000012001b7c02 */ /* 0x000fe40008000f00 */
[----:B------:R-:W4:Y:S04]  /*0740*/  LDG.E.64 R2, desc[UR16][R16.64+0x10] ;  /* 0x0000101010027981 */ /* 0x000f28000c1e1b00 */
[----:B------:R-:W4:Y:S01]  /*0750*/  LDG.E.64 R4, desc[UR16][R24.64] ;  /* 0x0000001018047981 */ /* 0x000f22000c1e1b00 */
[----:B------:R-:W-:-:S03]  /*0760*/  IMAD.WIDE R26, R27, 0x8, R24 ;  /* 0x000000081b1a7825 */ /* 0x000fc600078e0218 */
[----:B------:R-:W5:Y:S04]  /*0770*/  LDG.E.64 R18, desc[UR16][R16.64+0x18] ;  /* 0x0000181010127981 */ /* 0x000f68000c1e1b00 */
[----:B------:R-:W5:Y:S01]  /*0780*/  LDG.E.64 R26, desc[UR16][R26.64] ;  /* 0x000000101a1a7981 */ /* 0x000f62000c1e1b00 */
[----:B------:R-:W-:Y:S01]  /*0790*/  UIADD3 UR4, UPT, UPT, UR4, 0x4, URZ ;  /* 0x0000000404047890 */ /* 0x000fe2000fffe0ff */
[----:B--2---:R-:W-:-:S08]  /*07a0*/  DFMA R10, R10, R14, R12 ;  /* 0x0000000e0a0a722b */ /* 0x004fd0000000000c */
[----:B---3--:R-:W-:-:S08]  /*07b0*/  DFMA R6, R6, R8, R10 ;  /* 0x000000080606722b */ /* 0x008fd0000000000a */
[----:B----4-:R-:W-:-:S08]  /*07c0*/  DFMA R2, R2, R4, R6 ;  /* 0x000000040202722b */ /* 0x010fd00000000006 */
[----:B-----5:R-:W-:-:S11]  /*07d0*/  DFMA R12, R18, R26, R2 ;  /* 0x0000001a120c722b */ /* 0x020fd60000000002 */
.L_x_35:
[----:B------:R-:W-:Y:S05]  /*07e0*/  BRA.U !UP1, `(.L_x_34) ;  /* 0x0000000109a87547 */ /* 0x000fea000b800000 */
[----:B------:R-:W-:Y:S01]  /*07f0*/  UISETP.NE.AND UP0, UPT, UR5, 0x1, UPT ;  /* 0x000000010500788c */ /* 0x000fe2000bf05270 */
[----:B------:R-:W-:Y:S01]  /*0800*/  IMAD.U32 R9, RZ, RZ, UR4 ;  /* 0x00000004ff097e24 */ /* 0x000fe2000f8e00ff */
[----:B------:R-:W-:Y:S02]  /*0810*/  ULOP3.LUT UR5, UR18, 0x1, URZ, 0xc0, !UPT ;  /* 0x0000000112057892 */ /* 0x000fe4000f8ec0ff */
[----:B------:R-:W-:Y:S02]  /*0820*/  MOV R11, UR18 ;  /* 0x00000012000b7c02 */ /* 0x000fe40008000f00 */
[----:B------:R-:W-:Y:S01]  /*0830*/  PLOP3.LUT P1, PT, PT, PT, UP0, 0x80, 0x8 ;  /* 0x000000000008781c */ /* 0x000fe20003f2f008 */
[----:B------:R-:W-:-:S04]  /*0840*/  UISETP.NE.U32.AND UP1, UPT, UR5, 0x1, UPT ;  /* 0x000000010500788c */ /* 0x000fc8000bf25070 */
[----:B------:R-:W1:Y:S02]  /*0850*/  @UP0 LDCU.128 UR8, c[0x0][0x380] ;  /* 0x00007000ff0807ac */ /* 0x000e640008000c00 */
[----:B------:R-:W-:Y:S01]  /*0860*/  PLOP3.LUT P0, PT, PT, PT, UP1, 0x80, 0x8 ;  /* 0x000000000008781c */ /* 0x000fe20003f0f018 */
[----:B------:R-:W2:Y:S05]  /*0870*/  @UP0 LDCU.64 UR6, c[0x0][0x380] ;  /* 0x00007000ff0607ac */ /* 0x000eaa0008000a00 */
[C---:B------:R-:W-:Y:S01]  /*0880*/  @P1 IADD3 R7, PT, PT, R21.reuse, UR4, RZ ;  /* 0x0000000415071c10 */ /* 0x040fe2000fffe0ff */
[----:B------:R-:W3:Y:S01]  /*0890*/  @!UP1 LDCU.128 UR12, c[0x0][0x380] ;  /* 0x00007000ff0c97ac */ /* 0x000ee20008000c00 */
[----:B------:R-:W-:Y:S01]  /*08a0*/  @P1 IADD3 R6, P2, PT, R21, UR4, RZ ;  /* 0x0000000415061c10 */ /* 0x000fe2000ff5e0ff */
[----:B------:R-:W-:Y:S01]  /*08b0*/  @P1 IMAD R9, R9, UR18, R0 ;  /* 0x0000001209091c24 */ /* 0x000fe2000f8e0200 */
[----:B------:R-:W-:Y:S01]  /*08c0*/  @UP0 UIADD3 UR4, UPT, UPT, UR4, 0x2, URZ ;  /* 0x0000000204040890 */ /* 0x000fe2000fffe0ff */
[----:B-1----:R-:W-:Y:S01]  /*08d0*/  MOV R2, UR8 ;  /* 0x0000000800027c02 */ /* 0x002fe20008000f00 */
[----:B------:R-:W-:Y:S01]  /*08e0*/  IMAD.U32 R3, RZ, RZ, UR9 ;  /* 0x00000009ff037e24 */ /* 0x000fe2000f8e00ff */
[----:B------:R-:W-:-:S02]  /*08f0*/  MOV R4, UR10 ;  /* 0x0000000a00047c02 */ /* 0x000fc40008000f00 */
[----:B------:R-:W-:Y:S01]  /*0900*/  MOV R5, UR11 ;  /* 0x0000000b00057c02 */ /* 0x000fe20008000f00 */
[----:B------:R-:W-:-:S04]  /*0910*/  @P1 IMAD.WIDE.U32 R2, R7, 0x8, R2 ;  /* 0x0000000807021825 */ /* 0x000fc800078e0002 */
[----:B------:R-:W-:Y:S01]  /*0920*/  @P1 IMAD.WIDE R4, R9, 0x8, R4 ;  /* 0x0000000809041825 */ /* 0x000fe200078e0204 */
[----:B------:R-:W-:Y:S01]  /*0930*/  MOV R19, UR4 ;  /* 0x0000000400137c02 */ /* 0x000fe20008000f00 */
[----:B0-----:R-:W4:Y:S02]  /*0940*/  @P1 LDG.E.64 R2, desc[UR16][R2.64] ;  /* 0x0000001002021981 */ /* 0x001f24000c1e1b00 */
[----:B------:R-:W-:Y:S01]  /*0950*/  @P1 IMAD.X R7, RZ, RZ, RZ, P2 ;  /* 0x000000ffff071224 */ /* 0x000fe200010e06ff */
[----:B--2---:R-:W-:-:S04]  /*0960*/  @P1 LEA R8, P2, R6, UR6, 0x3 ;  /* 0x0000000606081c11 */ /* 0x004fc8000f8418ff */
[----:B------:R-:W-:Y:S01]  /*0970*/  @P1 LEA.HI.X R9, R6, UR7, R7, 0x3, P2 ;  /* 0x0000000706091c11 */ /* 0x000fe200090f1c07 */
[----:B------:R-:W-:Y:S02]  /*0980*/  @P1 IMAD.WIDE R6, R11, 0x8, R4 ;  /* 0x000000080b061825 */ /* 0x000fe400078e0204 */
[----:B------:R-:W4:Y:S01]  /*0990*/  @P1 LDG.E.64 R4, desc[UR16][R4.64] ;  /* 0x0000001004041981 */ /* 0x000f22000c1e1b00 */
[----:B---3--:R-:W-:Y:S01]  /*09a0*/  MOV R14, UR12 ;  /* 0x0000000c000e7c02 */ /* 0x008fe20008000f00 */
[----:B------:R-:W-:Y:S01]  /*09b0*/  IMAD.U32 R15, RZ, RZ, UR13 ;  /* 0x0000000dff0f7e24 */ /* 0x000fe2000f8e00ff */
[----:B------:R-:W-:Y:S01]  /*09c0*/  MOV R10, UR14 ;  /* 0x0000000e000a7c02 */ /* 0x000fe20008000f00 */
[----:B------:R-:W-:Y:S01]  /*09d0*/  IMAD.U32 R11, RZ, RZ, UR15 ;  /* 0x0000000fff0b7e24 */ /* 0x000fe2000f8e00ff */
[----:B------:R-:W-:Y:S01]  /*09e0*/  @!P0 IADD3 R17, PT, PT, R21, UR4, RZ ;  /* 0x0000000415118c10 */ /* 0x000fe2000fffe0ff */
[----:B------:R-:W-:Y:S01]  /*09f0*/  @!P0 IMAD R19, R19, UR18, R0 ;  /* 0x0000001213138c24 */ /* 0x000fe2000f8e0200 */
[----:B------:R-:W2:Y:S04]  /*0a00*/  @P1 LDG.E.64 R6, desc[UR16][R6.64] ;  /* 0x0000001006061981 */ /* 0x000ea8000c1e1b00 */
[----:B------:R-:W2:Y:S01]  /*0a10*/  @P1 LDG.E.64 R8, desc[UR16][R8.64+0x8] ;  /* 0x0000081008081981 */ /* 0x000ea2000c1e1b00 */
[----:B------:R-:W-:-:S04]  /*0a20*/  @!P0 IMAD.WIDE.U32 R14, R17, 0x8, R14 ;  /* 0x00000008110e8825 */ /* 0x000fc800078e000e */
[----:B------:R-:W-:Y:S02]  /*0a30*/  @!P0 IMAD.WIDE R10, R19, 0x8, R10 ;  /* 0x00000008130a8825 */ /* 0x000fe400078e020a */
[----:B------:R-:W3:Y:S04]  /*0a40*/  @!P0 LDG.E.64 R14, desc[UR16][R14.64] ;  /* 0x000000100e0e8981 */ /* 0x000ee8000c1e1b00 */
[----:B------:R-:W3:Y:S01]  /*0a50*/  @!P0 LDG.E.64 R10, desc[UR16][R10.64] ;  /* 0x000000100a0a8981 */ /* 0x000ee2000c1e1b00 */
[----:B----4-:R-:W-:-:S08]  /*0a60*/  @P1 DFMA R2, R2, R4, R12 ;  /* 0x000000040202122b */ /* 0x010fd0000000000c */
[----:B--2---:R-:W-:-:S08]  /*0a70*/  @P1 DFMA R12, R8, R6, R2 ;  /* 0x00000006080c122b */ /* 0x004fd00000000002 */
[----:B---3--:R-:W-:-:S11]  /*0a80*/  @!P0 DFMA R12, R14, R10, R12 ;  /* 0x0000000a0e0c822b */ /* 0x008fd6000000000c */
.L_x_34:
[----:B------:R-:W1:Y:S01]  /*0a90*/  LDC.64 R2, c[0x0][0x390] ;  /* 0x0000e400ff027b82 */ /* 0x000e620000000a00 */
[----:B------:R-:W-:-:S05]  /*0aa0*/  IADD3 R21, PT, PT, R0, R21, RZ ;  /* 0x0000001500157210 */ /* 0x000fca0007ffe0ff */
[----:B-1----:R-:W-:-:S05]  /*0ab0*/  IMAD.WIDE R2, R21, 0x8, R2 ;  /* 0x0000000815027825 */ /* 0x002fca00078e0202 */
[----:B0-----:R-:W-:Y:S01]  /*0ac0*/  STG.E.64 desc[UR16][R2.64], R12 ;  /* 0x0000000c02007986 */ /* 0x001fe2000c101b10 */
[----:B------:R-:W-:Y:S05]  /*0ad0*/  EXIT ;  /* 0x000000000000794d */ /* 0x000fea0003800000 */
.L_x_36:
        /* <DEDUP_REMOVED lines=10> */
.L_x_42:


//--------------------- .nv.shared._Z21kernelTiledCoarseningPKdS0_Pdi --------------------------
	.section	.nv.shared._Z21kernelTiledCoarseningPKdS0_Pdi,"aw",@nobits
	.sectionflags	@""
	.align	8
.nv.shared._Z21kernelTiledCoarseningPKdS0_Pdi:
	.zero		19456


//--------------------- .nv.shared.reserved.0     --------------------------
	.section	.nv.shared.reserved.0,"aw",@nobits
	.weak		__nv_reservedSMEM_offset_0_alias
	.size		__nv_reservedSMEM_offset_0_alias, 0, 64
	.other		__nv_reservedSMEM_offset_0_alias,@"STO_CUDA_RESERVED_SHARED STV_DEFAULT"
__nv_reservedSMEM_offset_0_alias:
	.zero		0
	.zero		64


//--------------------- .nv.shared._Z23kernelTiledSharedMemoryPKdS0_Pdi --------------------------
	.section	.nv.shared._Z23kernelTiledSharedMemoryPKdS0_Pdi,"aw",@nobits
	.sectionflags	@""
	.align	8
.nv.shared._Z23kernelTiledSharedMemoryPKdS0_Pdi:
	.zero		5120


//--------------------- .nv.constant0._Z21kernelTiledCoarseningPKdS0_Pdi --------------------------
	.section	.nv.constant0._Z21kernelTiledCoarseningPKdS0_Pdi,"a",@progbits
	.sectionflags	@""
	.align	4
.nv.constant0._Z21kernelTiledCoarseningPKdS0_Pdi:
	.zero		924


//--------------------- .nv.constant0._Z23kernelTiledSharedMemoryPKdS0_Pdi --------------------------
	.section	.nv.constant0._Z23kernelTiledSharedMemoryPKdS0_Pdi,"a",@progbits
	.sectionflags	@""
	.align	4
.nv.constant0._Z23kernelTiledSharedMemoryPKdS0_Pdi:
	.zero		924


//--------------------- .nv.constant0._Z19kernelFullOptimizedPKdS0_Pdi --------------------------
	.section	.nv.constant0._Z19kernelFullOptimizedPKdS0_Pdi,"a",@progbits
	.sectionflags	@""
	.align	4
.nv.constant0._Z19kernelFullOptimizedPKdS0_Pdi:
	.zero		924


//--------------------- .nv.constant0._Z22kernelThreadCoarseningPKdS0_Pdi --------------------------
	.section	.nv.constant0._Z22kernelThreadCoarseningPKdS0_Pdi,"a",@progbits
	.sectionflags	@""
	.align	4
.nv.constant0._Z22kernelThreadCoarseningPKdS0_Pdi:
	.zero		924


//--------------------- .nv.constant0._Z22kernelMemoryCoalescingPKdS0_Pdi --------------------------
	.section	.nv.constant0._Z22kernelMemoryCoalescingPKdS0_Pdi,"a",@progbits
	.sectionflags	@""
	.align	4
.nv.constant0._Z22kernelMemoryCoalescingPKdS0_Pdi:
	.zero		924


//--------------------- .nv.constant0._Z23kernelPrivatizationOnlyPKdS0_Pdi --------------------------
	.section	.nv.constant0._Z23kernelPrivatizationOnlyPKdS0_Pdi,"a",@progbits
	.sectionflags	@""
	.align	4
.nv.constant0._Z23kernelPrivatizationOnlyPKdS0_Pdi:
	.zero		924


//--------------------- SYMBOLS --------------------------

	.type		.nv.reservedSmem.offset0,@object
	.size		.nv.reservedSmem.offset0,0x4
	.type		.nv.reservedSmem.cap,@object
	.size		.nv.reservedSmem.cap,0x4
